// auto-generated by cutlass_sweep.gemm — config: {"arch": "sm_90", "cluster_m": 1, "cluster_n": 1, "dtype": "tf32", "stages": 3, "tile_k": 32, "tile_m": 256, "tile_n": 256}
#include "cutlass/cutlass.h"
#include "cutlass/gemm/collective/collective_builder.hpp"
#include "cutlass/gemm/device/gemm_universal_adapter.h"
#include "cutlass/gemm/kernel/gemm_universal.hpp"
#include "cutlass/epilogue/collective/collective_builder.hpp"

using ElemA = cutlass::tfloat32_t;
using ElemB = cutlass::tfloat32_t;
using ElemCD = cutlass::tfloat32_t;
using Acc  = float;
using TileShape    = cute::Shape<cute::_256, cute::_256, cute::_32>;
using ClusterShape = cute::Shape<cute::_1, cute::_1, cute::_1>;

using CollectiveEpilogue = typename cutlass::epilogue::collective::CollectiveBuilder<
    cutlass::arch::Sm90, cutlass::arch::OpClassTensorOp,
    TileShape, ClusterShape,
    cutlass::epilogue::collective::EpilogueTileAuto,
    Acc, Acc,
    ElemCD, cutlass::layout::RowMajor, 128 / cutlass::sizeof_bits<ElemCD>::value,
    ElemCD, cutlass::layout::RowMajor, 128 / cutlass::sizeof_bits<ElemCD>::value,
    cutlass::epilogue::collective::EpilogueScheduleAuto
  >::CollectiveOp;

using CollectiveMainloop = typename cutlass::gemm::collective::CollectiveBuilder<
    cutlass::arch::Sm90, cutlass::arch::OpClassTensorOp,
    ElemA, cutlass::layout::RowMajor, 128 / cutlass::sizeof_bits<ElemA>::value,
    ElemB, cutlass::layout::ColumnMajor, 128 / cutlass::sizeof_bits<ElemB>::value,
    Acc,
    TileShape, ClusterShape,
    cutlass::gemm::collective::StageCount<3>,
    cutlass::gemm::collective::KernelScheduleAuto
  >::CollectiveOp;

using GemmKernel = cutlass::gemm::kernel::GemmUniversal<
    cute::Shape<int,int,int,int>,
    CollectiveMainloop,
    CollectiveEpilogue
>;
using Gemm = cutlass::gemm::device::GemmUniversalAdapter<GemmKernel>;

// Force the device kernel symbol into the cubin without needing a host main.
auto* _anchor = &cutlass::device_kernel<GemmKernel>;


// ===== COMPILED SASS (sm_90a) =====

	.target	sm_90a

	.elftype	@"ET_EXEC"


//--------------------- .note.nv.tkinfo           --------------------------
	.section	.note.nv.tkinfo,"",@"SHT_NOTE"
	.sectionflags	@"SHF_NOTE_NV_TKINFO"
	.tkinfo
        /*0018*/ 	.word	0x00000002
        /*0030*/ 	.string	""
        /*0030*/ 	.string	"ptxas"
        /*0030*/ 	.string	"Cuda compilation tools, release 13.0, V13.0.88"
        /*0030*/ 	.string	"Build cuda_13.0.r13.0/compiler.36424714_0"
        /*0030*/ 	.string	"-arch sm_90a -m 64 "



//--------------------- .note.nv.cuinfo           --------------------------
	.section	.note.nv.cuinfo,"",@"SHT_NOTE"
	.sectionflags	@"SHF_NOTE_NV_CUINFO"
        /*0018*/ 	.short	0x0002
        /*001a*/ 	.short	0x005a
        /*001c*/ 	.short	0x0082
	.zero		2


//--------------------- .nv.info                  --------------------------
	.section	.nv.info,"",@"SHT_CUDA_INFO"
	.align	4


	//----- nvinfo : EIATTR_REGCOUNT
	.align		4
        /*0000*/ 	.byte	0x04, 0x2f
        /*0002*/ 	.short	(.L_15 - .L_14)
	.align		4
.L_14:
        /*0004*/ 	.word	index@(_ZN7cutlass13device_kernelINS_4gemm6kernel13GemmUniversalIN4cute5tupleIJiiiiEEENS1_10collective13CollectiveMmaINS1_34MainloopSm90TmaGmmaWarpSpecializedILi3ENS5_IJNS4_1CILi1EEESB_SB_EEENS1_35KernelTmaWarpSpecializedCooperativeEEENS5_IJNSA_ILi256EEESF_NSA_ILi32EEEEEENS_10tfloat32_tENS5_IJlSB_lEEESI_SJ_NS4_8TiledMMAINS4_8MMA_AtomIJNS4_4SM904GMMA30MMA_64x256x8_F32TF32TF32_SS_TNILNSN_7ScaleInE1ELSP_1EEEEEENS4_6LayoutINS5_IJNSA_ILi2EEESB_SB_EEENS5_IJSB_NSA_ILi0EEESV_EEEEENS5_IJNS4_10UnderscoreESY_SY_EEEEENS4_13SM90_TMA_LOADENS4_14ComposedLayoutINS4_7SwizzleILi3ELi4ELi3EEENS4_18smem_ptr_flag_bitsILi32EEENSS_INS5_IJNSA_ILi8EEESG_EEENS5_IJSG_SB_EEEEEEEvNS4_8identityES11_S1B_vS1C_EENS_8epilogue10collective6detail29Sm90TmaWarpSpecializedAdapterINS1F_15DefaultEpilogueISI_SJ_SJ_NS1E_6thread17LinearCombinationISI_Li1EffLNS1J_9ScaleType4KindE0ELNS_15FloatRoundStyleE2ESI_EENS1_15EpilogueDefaultEEEEEvvEEEEvNT_6ParamsE)
        /*0008*/ 	.word	0x000000a8


	//----- nvinfo : EIATTR_FRAME_SIZE
	.align		4
.L_15:
        /*000c*/ 	.byte	0x04, 0x11
        /*000e*/ 	.short	(.L_17 - .L_16)
	.align		4
.L_16:
        /*0010*/ 	.word	index@(_ZN7cutlass13device_kernelINS_4gemm6kernel13GemmUniversalIN4cute5tupleIJiiiiEEENS1_10collective13CollectiveMmaINS1_34MainloopSm90TmaGmmaWarpSpecializedILi3ENS5_IJNS4_1CILi1EEESB_SB_EEENS1_35KernelTmaWarpSpecializedCooperativeEEENS5_IJNSA_ILi256EEESF_NSA_ILi32EEEEEENS_10tfloat32_tENS5_IJlSB_lEEESI_SJ_NS4_8TiledMMAINS4_8MMA_AtomIJNS4_4SM904GMMA30MMA_64x256x8_F32TF32TF32_SS_TNILNSN_7ScaleInE1ELSP_1EEEEEENS4_6LayoutINS5_IJNSA_ILi2EEESB_SB_EEENS5_IJSB_NSA_ILi0EEESV_EEEEENS5_IJNS4_10UnderscoreESY_SY_EEEEENS4_13SM90_TMA_LOADENS4_14ComposedLayoutINS4_7SwizzleILi3ELi4ELi3EEENS4_18smem_ptr_flag_bitsILi32EEENSS_INS5_IJNSA_ILi8EEESG_EEENS5_IJSG_SB_EEEEEEEvNS4_8identityES11_S1B_vS1C_EENS_8epilogue10collective6detail29Sm90TmaWarpSpecializedAdapterINS1F_15DefaultEpilogueISI_SJ_SJ_NS1E_6thread17LinearCombinationISI_Li1EffLNS1J_9ScaleType4KindE0ELNS_15FloatRoundStyleE2ESI_EENS1_15EpilogueDefaultEEEEEvvEEEEvNT_6ParamsE)
        /*0014*/ 	.word	0x00000788


	//----- nvinfo : EIATTR_MIN_STACK_SIZE
	.align		4
.L_17:
        /*0018*/ 	.byte	0x04, 0x12
        /*001a*/ 	.short	(.L_19 - .L_18)
	.align		4
.L_18:
        /*001c*/ 	.word	index@(_ZN7cutlass13device_kernelINS_4gemm6kernel13GemmUniversalIN4cute5tupleIJiiiiEEENS1_10collective13CollectiveMmaINS1_34MainloopSm90TmaGmmaWarpSpecializedILi3ENS5_IJNS4_1CILi1EEESB_SB_EEENS1_35KernelTmaWarpSpecializedCooperativeEEENS5_IJNSA_ILi256EEESF_NSA_ILi32EEEEEENS_10tfloat32_tENS5_IJlSB_lEEESI_SJ_NS4_8TiledMMAINS4_8MMA_AtomIJNS4_4SM904GMMA30MMA_64x256x8_F32TF32TF32_SS_TNILNSN_7ScaleInE1ELSP_1EEEEEENS4_6LayoutINS5_IJNSA_ILi2EEESB_SB_EEENS5_IJSB_NSA_ILi0EEESV_EEEEENS5_IJNS4_10UnderscoreESY_SY_EEEEENS4_13SM90_TMA_LOADENS4_14ComposedLayoutINS4_7SwizzleILi3ELi4ELi3EEENS4_18smem_ptr_flag_bitsILi32EEENSS_INS5_IJNSA_ILi8EEESG_EEENS5_IJSG_SB_EEEEEEEvNS4_8identityES11_S1B_vS1C_EENS_8epilogue10collective6detail29Sm90TmaWarpSpecializedAdapterINS1F_15DefaultEpilogueISI_SJ_SJ_NS1E_6thread17LinearCombinationISI_Li1EffLNS1J_9ScaleType4KindE0ELNS_15FloatRoundStyleE2ESI_EENS1_15EpilogueDefaultEEEEEvvEEEEvNT_6ParamsE)
        /*0020*/ 	.word	0x00000788
.L_19:


//--------------------- .nv.compat                --------------------------
	.section	.nv.compat,"",@"SHT_CUDA_COMPAT_INFO"
	.align	4
        /*0000*/ 	.byte	0x02, 0x09, 0x01, 0x00, 0x02, 0x02, 0x04, 0x00, 0x02, 0x05, 0x05, 0x00, 0x03, 0x07, 0x01, 0x01
        /*0010*/ 	.byte	0x02, 0x03, 0x01, 0x00, 0x02, 0x06, 0x01, 0x00, 0x04, 0x0b, 0x08, 0x00, 0x00, 0x00, 0x00, 0x00
        /*0020*/ 	.byte	0x00, 0x00, 0x00, 0x00


//--------------------- .nv.info._ZN7cutlass13device_kernelINS_4gemm6kernel13GemmUniversalIN4cute5tupleIJiiiiEEENS1_10collective13CollectiveMmaINS1_34MainloopSm90TmaGmmaWarpSpecializedILi3ENS5_IJNS4_1CILi1EEESB_SB_EEENS1_35KernelTmaWarpSpecializedCooperativeEEENS5_IJNSA_ILi256EEESF_NSA_ILi32EEEEEENS_10tfloat32_tENS5_IJlSB_lEEESI_SJ_NS4_8TiledMMAINS4_8MMA_AtomIJNS4_4SM904GMMA30MMA_64x256x8_F32TF32TF32_SS_TNILNSN_7ScaleInE1ELSP_1EEEEEENS4_6LayoutINS5_IJNSA_ILi2EEESB_SB_EEENS5_IJSB_NSA_ILi0EEESV_EEEEENS5_IJNS4_10UnderscoreESY_SY_EEEEENS4_13SM90_TMA_LOADENS4_14ComposedLayoutINS4_7SwizzleILi3ELi4ELi3EEENS4_18smem_ptr_flag_bitsILi32EEENSS_INS5_IJNSA_ILi8EEESG_EEENS5_IJSG_SB_EEEEEEEvNS4_8identityES11_S1B_vS1C_EENS_8epilogue10collective6detail29Sm90TmaWarpSpecializedAdapterINS1F_15DefaultEpilogueISI_SJ_SJ_NS1E_6thread17LinearCombinationISI_Li1EffLNS1J_9ScaleType4KindE0ELNS_15FloatRoundStyleE2ESI_EENS1_15EpilogueDefaultEEEEEvvEEEEvNT_6ParamsE --------------------------
	.section	.nv.info._ZN7cutlass13device_kernelINS_4gemm6kernel13GemmUniversalIN4cute5tupleIJiiiiEEENS1_10collective13CollectiveMmaINS1_34MainloopSm90TmaGmmaWarpSpecializedILi3ENS5_IJNS4_1CILi1EEESB_SB_EEENS1_35KernelTmaWarpSpecializedCooperativeEEENS5_IJNSA_ILi256EEESF_NSA_ILi32EEEEEENS_10tfloat32_tENS5_IJlSB_lEEESI_SJ_NS4_8TiledMMAINS4_8MMA_AtomIJNS4_4SM904GMMA30MMA_64x256x8_F32TF32TF32_SS_TNILNSN_7ScaleInE1ELSP_1EEEEEENS4_6LayoutINS5_IJNSA_ILi2EEESB_SB_EEENS5_IJSB_NSA_ILi0EEESV_EEEEENS5_IJNS4_10UnderscoreESY_SY_EEEEENS4_13SM90_TMA_LOADENS4_14ComposedLayoutINS4_7SwizzleILi3ELi4ELi3EEENS4_18smem_ptr_flag_bitsILi32EEENSS_INS5_IJNSA_ILi8EEESG_EEENS5_IJSG_SB_EEEEEEEvNS4_8identityES11_S1B_vS1C_EENS_8epilogue10collective6detail29Sm90TmaWarpSpecializedAdapterINS1F_15DefaultEpilogueISI_SJ_SJ_NS1E_6thread17LinearCombinationISI_Li1EffLNS1J_9ScaleType4KindE0ELNS_15FloatRoundStyleE2ESI_EENS1_15EpilogueDefaultEEEEEvvEEEEvNT_6ParamsE,"",@"SHT_CUDA_INFO"
	.sectionflags	@""
	.align	4


	//----- nvinfo : EIATTR_CUDA_API_VERSION
	.align		4
        /*0000*/ 	.byte	0x04, 0x37
        /*0002*/ 	.short	(.L_21 - .L_20)
.L_20:
        /*0004*/ 	.word	0x00000082


	//----- nvinfo : EIATTR_KPARAM_INFO
	.align		4
.L_21:
        /*0008*/ 	.byte	0x04, 0x17
        /*000a*/ 	.short	(.L_23 - .L_22)
.L_22:
        /*000c*/ 	.word	0x00000000
        /*0010*/ 	.short	0x0000
        /*0012*/ 	.short	0x0070
        /*0014*/ 	.byte	0x00, 0xf0, 0x01, 0x10


	//----- nvinfo : EIATTR_SPARSE_MMA_MASK
	.align		4
.L_23:
        /*0018*/ 	.byte	0x03, 0x50
        /*001a*/ 	.short	0x0000


	//----- nvinfo : EIATTR_MAXREG_COUNT
	.align		4
        /*001c*/ 	.byte	0x03, 0x1b
        /*001e*/ 	.short	0x00a8


	//----- nvinfo : EIATTR_NUM_BARRIERS
	.align		4
        /*0020*/ 	.byte	0x02, 0x4c
        /*0022*/ 	.byte	0x01
	.zero		1


	//----- nvinfo : EIATTR_EXTERNS
	.align		4
        /*0024*/ 	.byte	0x04, 0x0f
        /*0026*/ 	.short	(.L_25 - .L_24)


	//   ....[0]....
	.align		4
.L_24:
        /*0028*/ 	.word	index@(__assertfail)


	//----- nvinfo : EIATTR_ANNOTATIONS
	.align		4
.L_25:
        /*002c*/ 	.byte	0x04, 0x55
        /*002e*/ 	.short	(.L_27 - .L_26)


	//   ....[0]....
.L_26:
        /*0030*/ 	.word	0x00000001
        /*0034*/ 	.byte	0x80, 0x06, 0x00, 0x00, 0x01, 0x00, 0x00, 0x00, 0x90, 0x14, 0x00, 0x00, 0x01, 0x00, 0x00, 0x00
        /* <DEDUP_REMOVED lines=712> */
        /*2cc4*/ 	.byte	0x30, 0xa3, 0x01, 0x00, 0x01, 0x00, 0x00, 0x00, 0xe0, 0xa4, 0x01, 0x00


	//----- nvinfo : EIATTR_MERCURY_ISA_VERSION
	.align		4
.L_27:
        /*2cd0*/ 	.byte	0x03, 0x5f
        /*2cd2*/ 	.short	0x0101


	//----- nvinfo : EIATTR_INT_WARP_WIDE_INSTR_OFFSETS
	.align		4
        /*2cd4*/ 	.byte	0x04, 0x31
        /*2cd6*/ 	.short	(.L_29 - .L_28)


	//   ....[0]....
.L_28:
        /*2cd8*/ 	.word	0x000004e0


	//   ....[1]....
        /*2cdc*/ 	.word	0x000004f0


	//   ....[2]....
        /*2ce0*/ 	.word	0x00000580


	//----- nvinfo : EIATTR_COOP_GROUP_MASK_REGIDS
	.align		4
.L_29:
        /*2ce4*/ 	.byte	0x04, 0x29
        /*2ce6*/ 	.short	(.L_31 - .L_30)


	//   ....[0]....
.L_30:
        /*2ce8*/ 	.word	0xffffffff


	//   ....[1]....
        /*2cec*/ 	.word	0xffffffff


	//   ....[2]....
        /*2cf0*/ 	.word	0xffffffff


	//   ....[3]....
        /*2cf4*/ 	.word	0xffffffff


	//   ....[4]....
        /*2cf8*/ 	.word	0xffffffff


	//----- nvinfo : EIATTR_COOP_GROUP_INSTR_OFFSETS
	.align		4
.L_31:
        /*2cfc*/ 	.byte	0x04, 0x28
        /*2cfe*/ 	.short	(.L_33 - .L_32)


	//   ....[0]....
.L_32:
        /*2d00*/ 	.word	0x00000070


	//   ....[1]....
        /*2d04*/ 	.word	0x00000080


	//   ....[2]....
        /*2d08*/ 	.word	0x000001a0


	//   ....[3]....
        /*2d0c*/ 	.word	0x00000390


	//   ....[4]....
        /*2d10*/ 	.word	0x00001140


	//----- nvinfo : EIATTR_REG_RECONFIG
	.align		4
.L_33:
        /*2d14*/ 	.byte	0x01, 0x54
	.zero		2


	//----- nvinfo : EIATTR_SYSCALL_OFFSETS
	.align		4
        /*2d18*/ 	.byte	0x04, 0x46
        /*2d1a*/ 	.short	(.L_35 - .L_34)


	//   ....[0]....
.L_34:
        /*2d1c*/ 	.word	0x000012f0


	//----- nvinfo : EIATTR_MBARRIER_INSTR_OFFSETS
	.align		4
.L_35:
        /*2d20*/ 	.byte	0x04, 0x39
        /*2d22*/ 	.short	(.L_37 - .L_36)


	//   ....[0]....
.L_36:
        /*2d24*/ 	.word	0x00000320
        /*2d28*/ 	.word	0x000000ff
        /*2d2c*/ 	.word	0x00000000
        /*2d30*/ 	.short	0x0100
        /*2d32*/ 	.byte	0x08
	.zero		1


	//   ....[1]....
        /*2d34*/ 	.word	0x00000330
        /*2d38*/ 	.word	0x000000ff
        /*2d3c*/ 	.word	0x00000018
        /*2d40*/ 	.short	0x0100
        /*2d42*/ 	.byte	0x08
	.zero		1


	//   ....[2]....
        /*2d44*/ 	.word	0x00000340
        /*2d48*/ 	.word	0x000000ff
        /*2d4c*/ 	.word	0x00000008
        /*2d50*/ 	.short	0x0100
        /*2d52*/ 	.byte	0x08
	.zero		1


	//   ....[3]....
        /*2d54*/ 	.word	0x00000350
        /*2d58*/ 	.word	0x000000ff
        /*2d5c*/ 	.word	0x00000020
        /*2d60*/ 	.short	0x0100
        /*2d62*/ 	.byte	0x08
	.zero		1


	//   ....[4]....
        /*2d64*/ 	.word	0x00000360
        /*2d68*/ 	.word	0x000000ff
        /*2d6c*/ 	.word	0x00000010
        /*2d70*/ 	.short	0x0100
        /*2d72*/ 	.byte	0x08
	.zero		1


	//   ....[5]....
        /*2d74*/ 	.word	0x00000370
        /*2d78*/ 	.word	0x000000ff
        /*2d7c*/ 	.word	0x00000028
        /*2d80*/ 	.short	0x0100
        /*2d82*/ 	.byte	0x08
	.zero		1


	//   ....[6]....
        /*2d84*/ 	.word	0x000005f0
        /*2d88*/ 	.word	0x000000ff
        /*2d8c*/ 	.word	0x00000040
        /*2d90*/ 	.short	0x0100
        /*2d92*/ 	.byte	0x10
	.zero		1


	//   ....[7]....
        /*2d94*/ 	.word	0x00000690
        /*2d98*/ 	.word	0x000000ff
        /*2d9c*/ 	.word	0x00000048
        /*2da0*/ 	.short	0x0100
        /*2da2*/ 	.byte	0x10
	.zero		1


	//   ....[8]....
        /*2da4*/ 	.word	0x00001390
        /*2da8*/ 	.word	0x00000003
        /*2dac*/ 	.word	0x00000000
        /*2db0*/ 	.short	0x010a
        /*2db2*/ 	.byte	0x3f
	.zero		1


	//   ....[9]....
        /*2db4*/ 	.word	0x000013d0
        /*2db8*/ 	.word	0x00000003
        /*2dbc*/ 	.word	0x00000000
        /*2dc0*/ 	.short	0x010a
        /*2dc2*/ 	.byte	0x3f
	.zero		1


	//   ....[10]....
        /*2dc4*/ 	.word	0x000049e0
        /*2dc8*/ 	.word	0x000000ff
        /*2dcc*/ 	.word	0x00000000
        /*2dd0*/ 	.short	0x010a
        /*2dd2*/ 	.byte	0x08
	.zero		1


	//   ....[11]....
        /*2dd4*/ 	.word	0x00004a20
        /*2dd8*/ 	.word	0x000000ff
        /*2ddc*/ 	.word	0x00000000
        /*2de0*/ 	.short	0x010a
        /*2de2*/ 	.byte	0x08
	.zero		1


	//   ....[12]....
        /*2de4*/ 	.word	0x00008b00
        /*2de8*/ 	.word	0x000000ff
        /*2dec*/ 	.word	0x00000000
        /*2df0*/ 	.short	0x0101
        /*2df2*/ 	.byte	0x0c
	.zero		1


	//   ....[13]....
        /*2df4*/ 	.word	0x00008d10
        /*2df8*/ 	.word	0x000000ff
        /*2dfc*/ 	.word	0x00000000
        /*2e00*/ 	.short	0x0101
        /*2e02*/ 	.byte	0x06
	.zero		1


	//   ....[14]....
        /*2e04*/ 	.word	0x0001a0c0
        /*2e08*/ 	.word	0x0000000a
        /*2e0c*/ 	.word	0x00000018
        /*2e10*/ 	.short	0x010a
        /*2e12*/ 	.byte	0x3f
	.zero		1


	//   ....[15]....
        /*2e14*/ 	.word	0x0001a400
        /*2e18*/ 	.word	0x00000002
        /*2e1c*/ 	.word	0x00000048
        /*2e20*/ 	.short	0x0101
        /*2e22*/ 	.byte	0x3f
	.zero		1


	//   ....[16]....
        /*2e24*/ 	.word	0x0001abf0
        /*2e28*/ 	.word	0x00000005
        /*2e2c*/ 	.word	0x00000000
        /*2e30*/ 	.short	0x010a
        /*2e32*/ 	.byte	0x3f
	.zero		1


	//   ....[17]....
        /*2e34*/ 	.word	0x0001ac80
        /*2e38*/ 	.word	0x00000007
        /*2e3c*/ 	.word	0x00000000
        /*2e40*/ 	.short	0x010a
        /*2e42*/ 	.byte	0x3f
	.zero		1


	//   ....[18]....
        /*2e44*/ 	.word	0x0001ad10
        /*2e48*/ 	.word	0x00000003
        /*2e4c*/ 	.word	0x00000000
        /*2e50*/ 	.short	0x010a
        /*2e52*/ 	.byte	0x3f
	.zero		1


	//   ....[19]....
        /*2e54*/ 	.word	0x0001ad70
        /*2e58*/ 	.word	0x00000003
        /*2e5c*/ 	.word	0x00000000
        /*2e60*/ 	.short	0x010a
        /*2e62*/ 	.byte	0x3f
	.zero		1


	//   ....[20]....
        /*2e64*/ 	.word	0x0001add0
        /*2e68*/ 	.word	0x00000005
        /*2e6c*/ 	.word	0x00000000
        /*2e70*/ 	.short	0x010a
        /*2e72*/ 	.byte	0x3f
	.zero		1


	//   ....[21]....
        /*2e74*/ 	.word	0x0001aea0
        /*2e78*/ 	.word	0x0000000a
        /*2e7c*/ 	.word	0x00000018
        /*2e80*/ 	.short	0x010a
        /*2e82*/ 	.byte	0x3f
	.zero		1


	//   ....[22]....
        /*2e84*/ 	.word	0x0001af70
        /*2e88*/ 	.word	0x00000005
        /*2e8c*/ 	.word	0x00000000
        /*2e90*/ 	.short	0x010a
        /*2e92*/ 	.byte	0x3f
	.zero		1


	//   ....[23]....
        /*2e94*/ 	.word	0x0001afc0
        /*2e98*/ 	.word	0x00000007
        /*2e9c*/ 	.word	0x00000000
        /*2ea0*/ 	.short	0x010a
        /*2ea2*/ 	.byte	0x3f
	.zero		1


	//----- nvinfo : EIATTR_NUM_MBARRIERS
	.align		4
.L_37:
        /*2ea4*/ 	.byte	0x03, 0x38
        /*2ea6*/ 	.short	0x0008


	//----- nvinfo : EIATTR_EXIT_INSTR_OFFSETS
	.align		4
        /*2ea8*/ 	.byte	0x04, 0x1c
        /*2eaa*/ 	.short	(.L_39 - .L_38)


	//   ....[0]....
.L_38:
        /*2eac*/ 	.word	0x000006f0


	//   ....[1]....
        /*2eb0*/ 	.word	0x00001060


	//   ....[2]....
        /*2eb4*/ 	.word	0x00019650


	//   ....[3]....
        /*2eb8*/ 	.word	0x00019d50


	//   ....[4]....
        /*2ebc*/ 	.word	0x0001ad60


	//----- nvinfo : EIATTR_MAX_THREADS
	.align		4
.L_39:
        /*2ec0*/ 	.byte	0x04, 0x05
        /*2ec2*/ 	.short	(.L_41 - .L_40)
.L_40:
        /*2ec4*/ 	.word	0x00000180
        /*2ec8*/ 	.word	0x00000001
        /*2ecc*/ 	.word	0x00000001


	//----- nvinfo : EIATTR_CRS_STACK_SIZE
	.align		4
.L_41:
        /*2ed0*/ 	.byte	0x04, 0x1e
        /*2ed2*/ 	.short	(.L_43 - .L_42)
.L_42:
        /*2ed4*/ 	.word	0x00000000


	//----- nvinfo : EIATTR_CBANK_PARAM_SIZE
	.align		4
.L_43:
        /*2ed8*/ 	.byte	0x03, 0x19
        /*2eda*/ 	.short	0x0470


	//----- nvinfo : EIATTR_PARAM_CBANK
	.align		4
        /*2edc*/ 	.byte	0x04, 0x0a
        /*2ede*/ 	.short	(.L_45 - .L_44)
	.align		4
.L_44:
        /*2ee0*/ 	.word	index@(.nv.constant0._ZN7cutlass13device_kernelINS_4gemm6kernel13GemmUniversalIN4cute5tupleIJiiiiEEENS1_10collective13CollectiveMmaINS1_34MainloopSm90TmaGmmaWarpSpecializedILi3ENS5_IJNS4_1CILi1EEESB_SB_EEENS1_35KernelTmaWarpSpecializedCooperativeEEENS5_IJNSA_ILi256EEESF_NSA_ILi32EEEEEENS_10tfloat32_tENS5_IJlSB_lEEESI_SJ_NS4_8TiledMMAINS4_8MMA_AtomIJNS4_4SM904GMMA30MMA_64x256x8_F32TF32TF32_SS_TNILNSN_7ScaleInE1ELSP_1EEEEEENS4_6LayoutINS5_IJNSA_ILi2EEESB_SB_EEENS5_IJSB_NSA_ILi0EEESV_EEEEENS5_IJNS4_10UnderscoreESY_SY_EEEEENS4_13SM90_TMA_LOADENS4_14ComposedLayoutINS4_7SwizzleILi3ELi4ELi3EEENS4_18smem_ptr_flag_bitsILi32EEENSS_INS5_IJNSA_ILi8EEESG_EEENS5_IJSG_SB_EEEEEEEvNS4_8identityES11_S1B_vS1C_EENS_8epilogue10collective6detail29Sm90TmaWarpSpecializedAdapterINS1F_15DefaultEpilogueISI_SJ_SJ_NS1E_6thread17LinearCombinationISI_Li1EffLNS1J_9ScaleType4KindE0ELNS_15FloatRoundStyleE2ESI_EENS1_15EpilogueDefaultEEEEEvvEEEEvNT_6ParamsE)
        /*2ee4*/ 	.short	0x0210
        /*2ee6*/ 	.short	0x0470


	//----- nvinfo : EIATTR_SW_WAR
	.align		4
.L_45:
        /*2ee8*/ 	.byte	0x04, 0x36
        /*2eea*/ 	.short	(.L_47 - .L_46)
.L_46:
        /*2eec*/ 	.word	0x00000008
.L_47:


//--------------------- .nv.callgraph             --------------------------
	.section	.nv.callgraph,"",@"SHT_CUDA_CALLGRAPH"
	.align	4
	.sectionentsize	8
	.align		4
        /*0000*/ 	.word	0x00000000
	.align		4
        /*0004*/ 	.word	0xffffffff
	.align		4
        /*0008*/ 	.word	index@(_ZN7cutlass13device_kernelINS_4gemm6kernel13GemmUniversalIN4cute5tupleIJiiiiEEENS1_10collective13CollectiveMmaINS1_34MainloopSm90TmaGmmaWarpSpecializedILi3ENS5_IJNS4_1CILi1EEESB_SB_EEENS1_35KernelTmaWarpSpecializedCooperativeEEENS5_IJNSA_ILi256EEESF_NSA_ILi32EEEEEENS_10tfloat32_tENS5_IJlSB_lEEESI_SJ_NS4_8TiledMMAINS4_8MMA_AtomIJNS4_4SM904GMMA30MMA_64x256x8_F32TF32TF32_SS_TNILNSN_7ScaleInE1ELSP_1EEEEEENS4_6LayoutINS5_IJNSA_ILi2EEESB_SB_EEENS5_IJSB_NSA_ILi0EEESV_EEEEENS5_IJNS4_10UnderscoreESY_SY_EEEEENS4_13SM90_TMA_LOADENS4_14ComposedLayoutINS4_7SwizzleILi3ELi4ELi3EEENS4_18smem_ptr_flag_bitsILi32EEENSS_INS5_IJNSA_ILi8EEESG_EEENS5_IJSG_SB_EEEEEEEvNS4_8identityES11_S1B_vS1C_EENS_8epilogue10collective6detail29Sm90TmaWarpSpecializedAdapterINS1F_15DefaultEpilogueISI_SJ_SJ_NS1E_6thread17LinearCombinationISI_Li1EffLNS1J_9ScaleType4KindE0ELNS_15FloatRoundStyleE2ESI_EENS1_15EpilogueDefaultEEEEEvvEEEEvNT_6ParamsE)
	.align		4
        /*000c*/ 	.word	index@(__assertfail)
	.align		4
        /*0010*/ 	.word	0x00000000
	.align		4
        /*0014*/ 	.word	0xfffffffe
	.align		4
        /*0018*/ 	.word	0x00000000
	.align		4
        /*001c*/ 	.word	0xfffffffd
	.align		4
        /*0020*/ 	.word	0x00000000
	.align		4
        /*0024*/ 	.word	0xfffffffc


//--------------------- .nv.constant4             --------------------------
	.section	.nv.constant4,"a",@progbits
	.align	8
	.align		8
.nv.constant4:
        /*0000*/ 	.dword	__assertfail
	.align		8
        /*0008*/ 	.dword	__unnamed_1
	.align		8
        /*0010*/ 	.dword	_ZN39_INTERNAL_6f31da43_4_k_cu_63101319_60554cuda3std3__45__cpo5beginE
	.align		8
        /*0018*/ 	.dword	_ZN39_INTERNAL_6f31da43_4_k_cu_63101319_60554cuda3std3__45__cpo3endE
	.align		8
        /*0020*/ 	.dword	_ZN39_INTERNAL_6f31da43_4_k_cu_63101319_60554cuda3std3__45__cpo6cbeginE
	.align		8
        /*0028*/ 	.dword	_ZN39_INTERNAL_6f31da43_4_k_cu_63101319_60554cuda3std3__45__cpo4cendE
	.align		8
        /*0030*/ 	.dword	_ZN39_INTERNAL_6f31da43_4_k_cu_63101319_60554cuda3std3__441_GLOBAL__N__6f31da43_4_k_cu_63101319_60556ignoreE
	.align		8
        /*0038*/ 	.dword	_ZN39_INTERNAL_6f31da43_4_k_cu_63101319_60554cuda3std3__419piecewise_constructE
	.align		8
        /*0040*/ 	.dword	_ZN39_INTERNAL_6f31da43_4_k_cu_63101319_60554cuda3std3__48in_placeE
	.align		8
        /*0048*/ 	.dword	_ZN39_INTERNAL_6f31da43_4_k_cu_63101319_60554cuda3std6ranges3__45__cpo4swapE
	.align		8
        /*0050*/ 	.dword	_ZN39_INTERNAL_6f31da43_4_k_cu_63101319_60554cuda3std6ranges3__45__cpo9iter_moveE
	.align		8
        /*0058*/ 	.dword	_ZN39_INTERNAL_6f31da43_4_k_cu_63101319_60554cute7productE
	.align		8
        /*0060*/ 	.dword	_ZN39_INTERNAL_6f31da43_4_k_cu_63101319_60554cute1_E
	.align		8
        /*0068*/ 	.dword	$str$22
	.align		8
        /*0070*/ 	.dword	$str$23


//--------------------- .text._ZN7cutlass13device_kernelINS_4gemm6kernel13GemmUniversalIN4cute5tupleIJiiiiEEENS1_10collective13CollectiveMmaINS1_34MainloopSm90TmaGmmaWarpSpecializedILi3ENS5_IJNS4_1CILi1EEESB_SB_EEENS1_35KernelTmaWarpSpecializedCooperativeEEENS5_IJNSA_ILi256EEESF_NSA_ILi32EEEEEENS_10tfloat32_tENS5_IJlSB_lEEESI_SJ_NS4_8TiledMMAINS4_8MMA_AtomIJNS4_4SM904GMMA30MMA_64x256x8_F32TF32TF32_SS_TNILNSN_7ScaleInE1ELSP_1EEEEEENS4_6LayoutINS5_IJNSA_ILi2EEESB_SB_EEENS5_IJSB_NSA_ILi0EEESV_EEEEENS5_IJNS4_10UnderscoreESY_SY_EEEEENS4_13SM90_TMA_LOADENS4_14ComposedLayoutINS4_7SwizzleILi3ELi4ELi3EEENS4_18smem_ptr_flag_bitsILi32EEENSS_INS5_IJNSA_ILi8EEESG_EEENS5_IJSG_SB_EEEEEEEvNS4_8identityES11_S1B_vS1C_EENS_8epilogue10collective6detail29Sm90TmaWarpSpecializedAdapterINS1F_15DefaultEpilogueISI_SJ_SJ_NS1E_6thread17LinearCombinationISI_Li1EffLNS1J_9ScaleType4KindE0ELNS_15FloatRoundStyleE2ESI_EENS1_15EpilogueDefaultEEEEEvvEEEEvNT_6ParamsE --------------------------
	.section	.text._ZN7cutlass13device_kernelINS_4gemm6kernel13GemmUniversalIN4cute5tupleIJiiiiEEENS1_10collective13CollectiveMmaINS1_34MainloopSm90TmaGmmaWarpSpecializedILi3ENS5_IJNS4_1CILi1EEESB_SB_EEENS1_35KernelTmaWarpSpecializedCooperativeEEENS5_IJNSA_ILi256EEESF_NSA_ILi32EEEEEENS_10tfloat32_tENS5_IJlSB_lEEESI_SJ_NS4_8TiledMMAINS4_8MMA_AtomIJNS4_4SM904GMMA30MMA_64x256x8_F32TF32TF32_SS_TNILNSN_7ScaleInE1ELSP_1EEEEEENS4_6LayoutINS5_IJNSA_ILi2EEESB_SB_EEENS5_IJSB_NSA_ILi0EEESV_EEEEENS5_IJNS4_10UnderscoreESY_SY_EEEEENS4_13SM90_TMA_LOADENS4_14ComposedLayoutINS4_7SwizzleILi3ELi4ELi3EEENS4_18smem_ptr_flag_bitsILi32EEENSS_INS5_IJNSA_ILi8EEESG_EEENS5_IJSG_SB_EEEEEEEvNS4_8identityES11_S1B_vS1C_EENS_8epilogue10collective6detail29Sm90TmaWarpSpecializedAdapterINS1F_15DefaultEpilogueISI_SJ_SJ_NS1E_6thread17LinearCombinationISI_Li1EffLNS1J_9ScaleType4KindE0ELNS_15FloatRoundStyleE2ESI_EENS1_15EpilogueDefaultEEEEEvvEEEEvNT_6ParamsE,"ax",@progbits
	.align	128
.text._ZN7cutlass13device_kernelINS_4gemm6kernel13GemmUniversalIN4cute5tupleIJiiiiEEENS1_10collective13CollectiveMmaINS1_34MainloopSm90TmaGmmaWarpSpecializedILi3ENS5_IJNS4_1CILi1EEESB_SB_EEENS1_35KernelTmaWarpSpecializedCooperativeEEENS5_IJNSA_ILi256EEESF_NSA_ILi32EEEEEENS_10tfloat32_tENS5_IJlSB_lEEESI_SJ_NS4_8TiledMMAINS4_8MMA_AtomIJNS4_4SM904GMMA30MMA_64x256x8_F32TF32TF32_SS_TNILNSN_7ScaleInE1ELSP_1EEEEEENS4_6LayoutINS5_IJNSA_ILi2EEESB_SB_EEENS5_IJSB_NSA_ILi0EEESV_EEEEENS5_IJNS4_10UnderscoreESY_SY_EEEEENS4_13SM90_TMA_LOADENS4_14ComposedLayoutINS4_7SwizzleILi3ELi4ELi3EEENS4_18smem_ptr_flag_bitsILi32EEENSS_INS5_IJNSA_ILi8EEESG_EEENS5_IJSG_SB_EEEEEEEvNS4_8identityES11_S1B_vS1C_EENS_8epilogue10collective6detail29Sm90TmaWarpSpecializedAdapterINS1F_15DefaultEpilogueISI_SJ_SJ_NS1E_6thread17LinearCombinationISI_Li1EffLNS1J_9ScaleType4KindE0ELNS_15FloatRoundStyleE2ESI_EENS1_15EpilogueDefaultEEEEEvvEEEEvNT_6ParamsE:
        .type           _ZN7cutlass13device_kernelINS_4gemm6kernel13GemmUniversalIN4cute5tupleIJiiiiEEENS1_10collective13CollectiveMmaINS1_34MainloopSm90TmaGmmaWarpSpecializedILi3ENS5_IJNS4_1CILi1EEESB_SB_EEENS1_35KernelTmaWarpSpecializedCooperativeEEENS5_IJNSA_ILi256EEESF_NSA_ILi32EEEEEENS_10tfloat32_tENS5_IJlSB_lEEESI_SJ_NS4_8TiledMMAINS4_8MMA_AtomIJNS4_4SM904GMMA30MMA_64x256x8_F32TF32TF32_SS_TNILNSN_7ScaleInE1ELSP_1EEEEEENS4_6LayoutINS5_IJNSA_ILi2EEESB_SB_EEENS5_IJSB_NSA_ILi0EEESV_EEEEENS5_IJNS4_10UnderscoreESY_SY_EEEEENS4_13SM90_TMA_LOADENS4_14ComposedLayoutINS4_7SwizzleILi3ELi4ELi3EEENS4_18smem_ptr_flag_bitsILi32EEENSS_INS5_IJNSA_ILi8EEESG_EEENS5_IJSG_SB_EEEEEEEvNS4_8identityES11_S1B_vS1C_EENS_8epilogue10collective6detail29Sm90TmaWarpSpecializedAdapterINS1F_15DefaultEpilogueISI_SJ_SJ_NS1E_6thread17LinearCombinationISI_Li1EffLNS1J_9ScaleType4KindE0ELNS_15FloatRoundStyleE2ESI_EENS1_15EpilogueDefaultEEEEEvvEEEEvNT_6ParamsE,@function
        .size           _ZN7cutlass13device_kernelINS_4gemm6kernel13GemmUniversalIN4cute5tupleIJiiiiEEENS1_10collective13CollectiveMmaINS1_34MainloopSm90TmaGmmaWarpSpecializedILi3ENS5_IJNS4_1CILi1EEESB_SB_EEENS1_35KernelTmaWarpSpecializedCooperativeEEENS5_IJNSA_ILi256EEESF_NSA_ILi32EEEEEENS_10tfloat32_tENS5_IJlSB_lEEESI_SJ_NS4_8TiledMMAINS4_8MMA_AtomIJNS4_4SM904GMMA30MMA_64x256x8_F32TF32TF32_SS_TNILNSN_7ScaleInE1ELSP_1EEEEEENS4_6LayoutINS5_IJNSA_ILi2EEESB_SB_EEENS5_IJSB_NSA_ILi0EEESV_EEEEENS5_IJNS4_10UnderscoreESY_SY_EEEEENS4_13SM90_TMA_LOADENS4_14ComposedLayoutINS4_7SwizzleILi3ELi4ELi3EEENS4_18smem_ptr_flag_bitsILi32EEENSS_INS5_IJNSA_ILi8EEESG_EEENS5_IJSG_SB_EEEEEEEvNS4_8identityES11_S1B_vS1C_EENS_8epilogue10collective6detail29Sm90TmaWarpSpecializedAdapterINS1F_15DefaultEpilogueISI_SJ_SJ_NS1E_6thread17LinearCombinationISI_Li1EffLNS1J_9ScaleType4KindE0ELNS_15FloatRoundStyleE2ESI_EENS1_15EpilogueDefaultEEEEEvvEEEEvNT_6ParamsE,(.L_x_574 - _ZN7cutlass13device_kernelINS_4gemm6kernel13GemmUniversalIN4cute5tupleIJiiiiEEENS1_10collective13CollectiveMmaINS1_34MainloopSm90TmaGmmaWarpSpecializedILi3ENS5_IJNS4_1CILi1EEESB_SB_EEENS1_35KernelTmaWarpSpecializedCooperativeEEENS5_IJNSA_ILi256EEESF_NSA_ILi32EEEEEENS_10tfloat32_tENS5_IJlSB_lEEESI_SJ_NS4_8TiledMMAINS4_8MMA_AtomIJNS4_4SM904GMMA30MMA_64x256x8_F32TF32TF32_SS_TNILNSN_7ScaleInE1ELSP_1EEEEEENS4_6LayoutINS5_IJNSA_ILi2EEESB_SB_EEENS5_IJSB_NSA_ILi0EEESV_EEEEENS5_IJNS4_10UnderscoreESY_SY_EEEEENS4_13SM90_TMA_LOADENS4_14ComposedLayoutINS4_7SwizzleILi3ELi4ELi3EEENS4_18smem_ptr_flag_bitsILi32EEENSS_INS5_IJNSA_ILi8EEESG_EEENS5_IJSG_SB_EEEEEEEvNS4_8identityES11_S1B_vS1C_EENS_8epilogue10collective6detail29Sm90TmaWarpSpecializedAdapterINS1F_15DefaultEpilogueISI_SJ_SJ_NS1E_6thread17LinearCombinationISI_Li1EffLNS1J_9ScaleType4KindE0ELNS_15FloatRoundStyleE2ESI_EENS1_15EpilogueDefaultEEEEEvvEEEEvNT_6ParamsE)
        .other          _ZN7cutlass13device_kernelINS_4gemm6kernel13GemmUniversalIN4cute5tupleIJiiiiEEENS1_10collective13CollectiveMmaINS1_34MainloopSm90TmaGmmaWarpSpecializedILi3ENS5_IJNS4_1CILi1EEESB_SB_EEENS1_35KernelTmaWarpSpecializedCooperativeEEENS5_IJNSA_ILi256EEESF_NSA_ILi32EEEEEENS_10tfloat32_tENS5_IJlSB_lEEESI_SJ_NS4_8TiledMMAINS4_8MMA_AtomIJNS4_4SM904GMMA30MMA_64x256x8_F32TF32TF32_SS_TNILNSN_7ScaleInE1ELSP_1EEEEEENS4_6LayoutINS5_IJNSA_ILi2EEESB_SB_EEENS5_IJSB_NSA_ILi0EEESV_EEEEENS5_IJNS4_10UnderscoreESY_SY_EEEEENS4_13SM90_TMA_LOADENS4_14ComposedLayoutINS4_7SwizzleILi3ELi4ELi3EEENS4_18smem_ptr_flag_bitsILi32EEENSS_INS5_IJNSA_ILi8EEESG_EEENS5_IJSG_SB_EEEEEEEvNS4_8identityES11_S1B_vS1C_EENS_8epilogue10collective6detail29Sm90TmaWarpSpecializedAdapterINS1F_15DefaultEpilogueISI_SJ_SJ_NS1E_6thread17LinearCombinationISI_Li1EffLNS1J_9ScaleType4KindE0ELNS_15FloatRoundStyleE2ESI_EENS1_15EpilogueDefaultEEEEEvvEEEEvNT_6ParamsE,@"STO_CUDA_ENTRY STV_DEFAULT"
_ZN7cutlass13device_kernelINS_4gemm6kernel13GemmUniversalIN4cute5tupleIJiiiiEEENS1_10collective13CollectiveMmaINS1_34MainloopSm90TmaGmmaWarpSpecializedILi3ENS5_IJNS4_1CILi1EEESB_SB_EEENS1_35KernelTmaWarpSpecializedCooperativeEEENS5_IJNSA_ILi256EEESF_NSA_ILi32EEEEEENS_10tfloat32_tENS5_IJlSB_lEEESI_SJ_NS4_8TiledMMAINS4_8MMA_AtomIJNS4_4SM904GMMA30MMA_64x256x8_F32TF32TF32_SS_TNILNSN_7ScaleInE1ELSP_1EEEEEENS4_6LayoutINS5_IJNSA_ILi2EEESB_SB_EEENS5_IJSB_NSA_ILi0EEESV_EEEEENS5_IJNS4_10UnderscoreESY_SY_EEEEENS4_13SM90_TMA_LOADENS4_14ComposedLayoutINS4_7SwizzleILi3ELi4ELi3EEENS4_18smem_ptr_flag_bitsILi32EEENSS_INS5_IJNSA_ILi8EEESG_EEENS5_IJSG_SB_EEEEEEEvNS4_8identityES11_S1B_vS1C_EENS_8epilogue10collective6detail29Sm90TmaWarpSpecializedAdapterINS1F_15DefaultEpilogueISI_SJ_SJ_NS1E_6thread17LinearCombinationISI_Li1EffLNS1J_9ScaleType4KindE0ELNS_15FloatRoundStyleE2ESI_EENS1_15EpilogueDefaultEEEEEvvEEEEvNT_6ParamsE:
[----:B------:R-:W0:Y:S02]  /*0000*/  LDC R1, c[0x0][0x28] ;  /* 0x00000a00ff017b82 */ /* 0x000e240000000800 */
[----:B0-----:R-:W-:Y:S01]  /*0010*/  VIADD R1, R1, 0xfffff878 ;  /* 0xfffff87801017836 */ /* 0x001fe20000000000 */
[----:B------:R-:W0:Y:S01]  /*0020*/  S2R R2, SR_TID.X ;  /* 0x0000000000027919 */ /* 0x000e220000002100 */
[----:B------:R-:W-:Y:S01]  /*0030*/  ELECT P0, URZ, PT ;  /* 0x00000000003f782f */ /* 0x000fe20003800000 */
[----:B------:R-:W-:Y:S01]  /*0040*/  BSSY B0, `(.L_x_0) ;  /* 0x0000015000007945 */ /* 0x000fe20003800000 */
[--C-:B0-----:R-:W-:Y:S02]  /*0050*/  SHF.R.U32.HI R0, RZ, 0x5, R2.reuse ;  /* 0x00000005ff007819 */ /* 0x101fe40000011602 */
[----:B------:R-:W-:-:S03]  /*0060*/  SHF.R.U32.HI R162, RZ, 0x7, R2 ;  /* 0x00000007ffa27819 */ /* 0x000fc60000011602 */
[----:B------:R-:W0:Y:S04]  /*0070*/  SHFL.IDX PT, R3, R0, RZ, 0x1f ;  /* 0x00001fff00037589 */ /* 0x000e2800000e0000 */
[----:B------:R-:W1:Y:S01]  /*0080*/  SHFL.IDX PT, R2, R162, RZ, 0x1f ;  /* 0x00001fffa2027589 */ /* 0x000e6200000e0000 */
[----:B0-----:R-:W-:Y:S02]  /*0090*/  R2UR UR10, R3 ;  /* 0x00000000030a72ca */ /* 0x001fe400000e0000 */
[----:B-1----:R-:W-:-:S11]  /*00a0*/  R2UR UR5, R2 ;  /* 0x00000000020572ca */ /* 0x002fd600000e0000 */
[----:B------:R-:W-:Y:S02]  /*00b0*/  USHF.R.S32.HI UR4, URZ, 0x1f, UR10 ;  /* 0x0000001f3f047899 */ /* 0x000fe4000801140a */
[----:B------:R-:W-:Y:S02]  /*00c0*/  ISETP.NE.OR P0, PT, RZ, UR10, !P0 ;  /* 0x0000000aff007c0c */ /* 0x000fe4000c705670 */
[----:B------:R-:W-:-:S04]  /*00d0*/  ULEA.HI UR4, UR4, UR10, URZ, 0x2 ;  /* 0x0000000a04047291 */ /* 0x000fc8000f8f103f */
[----:B------:R-:W-:-:S04]  /*00e0*/  ULOP3.LUT UR4, UR4, 0xfffffffc, URZ, 0xc0, !UPT ;  /* 0xfffffffc04047892 */ /* 0x000fc8000f8ec03f */
[----:B------:R-:W-:-:S03]  /*00f0*/  UIADD3 UR10, UR10, -UR4, URZ ;  /* 0x800000040a0a7290 */ /* 0x000fc6000fffe03f */
[----:B------:R-:W-:Y:S09]  /*0100*/  @P0 BRA `(.L_x_1) ;  /* 0x0000000000200947 */ /* 0x000ff20003800000 */
[----:B------:R-:W-:Y:S02]  /*0110*/  ULDC.64 UR6, c[0x0][0x198] ;  /* 0x0000660000067ab9 */ /* 0x000fe40000000a00 */
[----:B------:R-:W-:Y:S02]  /*0120*/  UIADD3 UR8, UP0, UR6, 0xf0, URZ ;  /* 0x000000f006087890 */ /* 0x000fe4000ff1e03f */
[----:B------:R-:W-:Y:S02]  /*0130*/  UIADD3 UR6, UP1, UR6, 0x1f0, URZ ;  /* 0x000001f006067890 */ /* 0x000fe4000ff3e03f */
[----:B------:R-:W-:Y:S02]  /*0140*/  UIADD3.X UR9, URZ, UR7, URZ, UP0, !UPT ;  /* 0x000000073f097290 */ /* 0x000fe400087fe43f */
[----:B------:R-:W-:-:S07]  /*0150*/  UIADD3.X UR7, URZ, UR7, URZ, UP1, !UPT ;  /* 0x000000073f077290 */ /* 0x000fce0008ffe43f */
[----:B------:R0:W-:Y:S02]  /*0160*/  UTMACCTL.PF [UR8] ;  /* 0x00000000080079b9 */ /* 0x0001e40008040000 */
[----:B------:R0:W-:Y:S02]  /*0170*/  UTMACCTL.PF [UR6] ;  /* 0x00000000060079b9 */ /* 0x0001e40008040000 */
[----:B0-----:R-:W-:Y:S01]  /*0180*/  NOP ;  /* 0x0000000000007918 */ /* 0x001fe20000000000 */
.L_x_1:
[----:B------:R-:W-:Y:S05]  /*0190*/  BSYNC B0 ;  /* 0x0000000000007941 */ /* 0x000fea0003800000 */
.L_x_0:
[----:B------:R-:W0:Y:S01]  /*01a0*/  SHFL.IDX PT, R2, R0, RZ, 0x1f ;  /* 0x00001fff00027589 */ /* 0x000e2200000e0000 */
[----:B------:R-:W-:Y:S01]  /*01b0*/  UISETP.NE.AND UP0, UPT, UR10, 0x3, UPT ;  /* 0x000000030a00788c */ /* 0x000fe2000bf05270 */
[----:B------:R-:W-:Y:S01]  /*01c0*/  ISETP.NE.AND P1, PT, RZ, UR5, PT ;  /* 0x00000005ff007c0c */ /* 0x000fe2000bf25270 */
[----:B------:R-:W-:Y:S02]  /*01d0*/  UIADD3 UR18, UR5, -0x1, URZ ;  /* 0xffffffff05127890 */ /* 0x000fe4000fffe03f */
[----:B------:R-:W-:Y:S02]  /*01e0*/  UISETP.EQ.OR UP0, UPT, UR10, URZ, !UP0 ;  /* 0x0000003f0a00728c */ /* 0x000fe4000c702670 */
[----:B------:R-:W-:Y:S02]  /*01f0*/  UISETP.GE.U32.AND UP1, UPT, UR18, 0x2, UPT ;  /* 0x000000021200788c */ /* 0x000fe4000bf26070 */
[----:B------:R-:W-:-:S04]  /*0200*/  UISETP.EQ.AND UP0, UPT, UR5, URZ, UP0 ;  /* 0x0000003f0500728c */ /* 0x000fc80008702270 */
[----:B------:R-:W-:-:S04]  /*0210*/  USEL UR40, URZ, 0x1, !UP0 ;  /* 0x000000013f287887 */ /* 0x000fc8000c000000 */
[----:B------:R-:W-:Y:S01]  /*0220*/  USEL UR40, UR40, 0x2, UP1 ;  /* 0x0000000228287887 */ /* 0x000fe20008800000 */
[----:B0-----:R-:W-:-:S13]  /*0230*/  ISETP.NE.AND P0, PT, R2, RZ, PT ;  /* 0x000000ff0200720c */ /* 0x001fda0003f05270 */
[----:B------:R-:W-:Y:S05]  /*0240*/  @P0 BRA `(.L_x_2) ;  /* 0x0000000000500947 */ /* 0x000fea0003800000 */
[----:B------:R-:W0:Y:S01]  /*0250*/  S2UR UR8, SR_CgaCtaId ;  /* 0x00000000000879c3 */ /* 0x000e220000008800 */
[----:B------:R-:W-:Y:S01]  /*0260*/  UMOV UR4, 0x400 ;  /* 0x0000040000047882 */ /* 0x000fe20000000000 */
[----:B------:R-:W-:Y:S01]  /*0270*/  UMOV UR5, 0x1 ;  /* 0x0000000100057882 */ /* 0x000fe20000000000 */
[----:B------:R-:W-:Y:S01]  /*0280*/  UMOV UR6, 0x100 ;  /* 0x0000010000067882 */ /* 0x000fe20000000000 */
[----:B------:R-:W-:Y:S01]  /*0290*/  ELECT P0, URZ, PT ;  /* 0x00000000003f782f */ /* 0x000fe20003800000 */
[----:B------:R-:W-:-:S04]  /*02a0*/  UIADD3 UR6, -UR6, 0x100000, URZ ;  /* 0x0010000006067890 */ /* 0x000fc8000fffe13f */
[----:B------:R-:W-:Y:S02]  /*02b0*/  USHF.L.U32 UR7, UR6, 0xb, URZ ;  /* 0x0000000b06077899 */ /* 0x000fe4000800063f */
[----:B------:R-:W-:Y:S02]  /*02c0*/  USHF.L.U32 UR6, UR6, 0x1, URZ ;  /* 0x0000000106067899 */ /* 0x000fe4000800063f */
[----:B0-----:R-:W-:Y:S02]  /*02d0*/  ULEA UR8, UR8, UR4, 0x18 ;  /* 0x0000000408087291 */ /* 0x001fe4000f8ec03f */
[----:B------:R-:W-:-:S04]  /*02e0*/  UIADD3 UR4, -UR5, 0x100000, URZ ;  /* 0x0010000005047890 */ /* 0x000fc8000fffe13f */
[----:B------:R-:W-:Y:S02]  /*02f0*/  USHF.L.U32 UR5, UR4, 0xb, URZ ;  /* 0x0000000b04057899 */ /* 0x000fe4000800063f */
[----:B------:R-:W-:Y:S01]  /*0300*/  USHF.L.U32 UR4, UR4, 0x1, URZ ;  /* 0x0000000104047899 */ /* 0x000fe2000800063f */
[----:B------:R-:W0:Y:S11]  /*0310*/  FENCE.VIEW.ASYNC.S ;  /* 0x00000000000073c6 */ /* 0x000e360000000000 */
[----:B0-----:R0:W1:Y:S01]  /*0320*/  SYNCS.EXCH.64 URZ, [UR8], UR4 ;  /* 0x00000004083f75b2 */ /* 0x0010620008000100 */
[----:B------:R0:W2:Y:S01]  /*0330*/  SYNCS.EXCH.64 URZ, [UR8+0x18], UR6 ;  /* 0x00001806083f75b2 */ /* 0x0000a20008000100 */
[----:B------:R0:W3:Y:S01]  /*0340*/  SYNCS.EXCH.64 URZ, [UR8+0x8], UR4 ;  /* 0x00000804083f75b2 */ /* 0x0000e20008000100 */
[----:B------:R0:W4:Y:S01]  /*0350*/  SYNCS.EXCH.64 URZ, [UR8+0x20], UR6 ;  /* 0x00002006083f75b2 */ /* 0x0001220008000100 */
[----:B------:R0:W0:Y:S01]  /*0360*/  SYNCS.EXCH.64 URZ, [UR8+0x10], UR4 ;  /* 0x00001004083f75b2 */ /* 0x0000220008000100 */
[----:B------:R0:W0:Y:S01]  /*0370*/  SYNCS.EXCH.64 URZ, [UR8+0x28], UR6 ;  /* 0x00002806083f75b2 */ /* 0x0000220008000100 */
[----:B------:R-:W-:Y:S01]  /*0380*/  NOP ;  /* 0x0000000000007918 */ /* 0x000fe20000000000 */
.L_x_2:
[----:B------:R-:W5:Y:S01]  /*0390*/  SHFL.IDX PT, R0, R0, RZ, 0x1f ;  /* 0x00001fff00007589 */ /* 0x000f6200000e0000 */
[----:B------:R-:W-:Y:S01]  /*03a0*/  ELECT P0, URZ, PT ;  /* 0x00000000003f782f */ /* 0x000fe20003800000 */
[----:B------:R-:W1:Y:S01]  /*03b0*/  S2UR UR17, SR_CTAID.Y ;  /* 0x00000000001179c3 */ /* 0x000e620000002600 */
[----:B0-----:R-:W-:Y:S01]  /*03c0*/  ULDC UR5, c[0x0][0x65c] ;  /* 0x0001970000057ab9 */ /* 0x001fe20000000800 */
[----:B------:R-:W-:Y:S01]  /*03d0*/  UMOV UR12, 0x20 ;  /* 0x00000020000c7882 */ /* 0x000fe20000000000 */
[----:B------:R-:W-:Y:S01]  /*03e0*/  UISETP.NE.AND UP2, UPT, UR5, 0x1, UPT ;  /* 0x000000010500788c */ /* 0x000fe2000bf45270 */
[----:B------:R-:W-:Y:S01]  /*03f0*/  NOP ;  /* 0x0000000000007918 */ /* 0x000fe20000000000 */
[----:B------:R-:W-:Y:S02]  /*0400*/  NOP ;  /* 0x0000000000007918 */ /* 0x000fe40000000000 */
[----:B------:R-:W-:Y:S01]  /*0410*/  UP2UR UR45, UPR, URZ, 0x4 ;  /* 0x000000043f2d7883 */ /* 0x000fe20008000000 */
[----:B------:R-:W0:Y:S01]  /*0420*/  S2UR UR4, SR_CTAID.X ;  /* 0x00000000000479c3 */ /* 0x000e220000002500 */
[----:B------:R-:W-:-:S02]  /*0430*/  PLOP3.LUT P3, PT, PT, PT, UP2, 0x80, 0x0 ;  /* 0x000000000000781c */ /* 0x000fc40003f6f028 */
[----:B------:R-:W-:Y:S02]  /*0440*/  PLOP3.LUT P2, PT, PT, PT, UP2, 0x80, 0x0 ;  /* 0x000000000000781c */ /* 0x000fe40003f4f028 */
[----:B------:R-:W-:Y:S01]  /*0450*/  PLOP3.LUT P4, PT, PT, PT, UP2, 0x80, 0x0 ;  /* 0x000000000000781c */ /* 0x000fe20003f8f028 */
[----:B------:R-:W-:Y:S01]  /*0460*/  @UP2 ULDC UR14, c[0x0][0x10] ;  /* 0x00000400000e2ab9 */ /* 0x000fe20000000800 */
[----:B------:R-:W-:Y:S01]  /*0470*/  @UP2 UMOV UR9, URZ ;  /* 0x0000003f00092c82 */ /* 0x000fe20008000000 */
[----:B------:R-:W-:Y:S01]  /*0480*/  @!UP2 ULDC UR11, c[0x0][0xc] ;  /* 0x00000300000baab9 */ /* 0x000fe20000000800 */
[----:B-----5:R-:W-:Y:S01]  /*0490*/  ISETP.NE.OR P0, PT, R0, RZ, !P0 ;  /* 0x000000ff0000720c */ /* 0x020fe20004705670 */
[----:B-1----:R-:W-:Y:S02]  /*04a0*/  @UP2 UMOV UR7, UR17 ;  /* 0x0000001100072c82 */ /* 0x002fe40008000000 */
[----:B------:R-:W-:Y:S01]  /*04b0*/  @UP2 UMOV UR8, UR7 ;  /* 0x0000000700082c82 */ /* 0x000fe20008000000 */
[----:B------:R-:W-:Y:S01]  /*04c0*/  @!UP2 UMOV UR7, UR17 ;  /* 0x000000110007ac82 */ /* 0x000fe20008000000 */
[----:B0-----:R-:W-:-:S08]  /*04d0*/  @UP2 UIMAD.WIDE.U32 UR14, UR4, UR14, UR8 ;  /* 0x0000000e040e22a5 */ /* 0x001fd0000f8e0008 */
[----:B------:R-:W-:Y:S01]  /*04e0*/  VOTEU.ALL UP0, P0 ;  /* 0x00000000003f7886 */ /* 0x000fe20000000000 */
[----:B------:R-:W-:Y:S01]  /*04f0*/  VOTEU.ALL UP1, P0 ;  /* 0x00000000003f7886 */ /* 0x000fe20000020000 */
[----:B------:R-:W-:-:S03]  /*0500*/  IMAD.U32 R2, RZ, RZ, UR14 ;  /* 0x0000000eff027e24 */ /* 0x000fc6000f8e00ff */
[----:B------:R-:W0:Y:S01]  /*0510*/  @!UP0 S2UR UR6, SR_CgaCtaId ;  /* 0x00000000000689c3 */ /* 0x000e220000008800 */
[----:B------:R-:W-:Y:S01]  /*0520*/  @!UP0 UMOV UR5, 0x400 ;  /* 0x0000040000058882 */ /* 0x000fe20000000000 */
[----:B------:R-:W-:-:S04]  /*0530*/  @!UP0 UIADD3 UR12, -UR12, 0x100000, URZ ;  /* 0x001000000c0c8890 */ /* 0x000fc8000fffe13f */
[----:B------:R-:W-:Y:S02]  /*0540*/  @!UP0 USHF.L.U32 UR13, UR12, 0xb, URZ ;  /* 0x0000000b0c0d8899 */ /* 0x000fe4000800063f */
[----:B------:R-:W-:Y:S01]  /*0550*/  @!UP0 USHF.L.U32 UR12, UR12, 0x1, URZ ;  /* 0x000000010c0c8899 */ /* 0x000fe2000800063f */
[----:B------:R-:W-:Y:S01]  /*0560*/  IMAD.U32 R3, RZ, RZ, UR15 ;  /* 0x0000000fff037e24 */ /* 0x000fe2000f8e00ff */
[----:B0-----:R-:W-:Y:S01]  /*0570*/  @!UP0 ULEA UR16, UR6, UR5, 0x18 ;  /* 0x0000000506108291 */ /* 0x001fe2000f8ec03f */
[----:B------:R-:W-:Y:S01]  /*0580*/  VOTEU.ALL UP0, P0 ;  /* 0x00000000003f7886 */ /* 0x000fe20000000000 */
[----:B------:R-:W-:Y:S01]  /*0590*/  PLOP3.LUT P0, PT, PT, PT, UP2, 0x80, 0x0 ;  /* 0x000000000000781c */ /* 0x000fe20003f0f028 */
[----:B------:R-:W-:Y:S01]  /*05a0*/  UMOV UR5, URZ ;  /* 0x0000003f00057c82 */ /* 0x000fe20008000000 */
[----:B------:R-:W-:Y:S01]  /*05b0*/  @UP2 UMOV UR6, URZ ;  /* 0x0000003f00062c82 */ /* 0x000fe20008000000 */
[----:B------:R-:W-:Y:S02]  /*05c0*/  @!UP2 UIMAD.WIDE.U32 UR8, UR11, UR7, UR4 ;  /* 0x000000070b08a2a5 */ /* 0x000fe4000f8e0004 */
[----:B------:R-:W-:Y:S01]  /*05d0*/  @UP2 UIADD3 UR6, UR15, UR6, URZ ;  /* 0x000000060f062290 */ /* 0x000fe2000fffe03f */
[----:B------:R-:W0:Y:S04]  /*05e0*/  FENCE.VIEW.ASYNC.S ;  /* 0x00000000000073c6 */ /* 0x000e280000000000 */
[----:B0-----:R0:W2:Y:S01]  /*05f0*/  @!UP0 SYNCS.EXCH.64 URZ, [UR16+0x40], UR12 ;  /* 0x0000400c103f85b2 */ /* 0x0010a20008000100 */
[----:B------:R-:W-:-:S02]  /*0600*/  IMAD.U32 R5, RZ, RZ, UR9 ;  /* 0x00000009ff057e24 */ /* 0x000fc4000f8e00ff */
[----:B------:R-:W-:Y:S02]  /*0610*/  @P2 IMAD.U32 R17, RZ, RZ, UR6 ;  /* 0x00000006ff112e24 */ /* 0x000fe4000f8e00ff */
[----:B------:R-:W-:Y:S02]  /*0620*/  @P0 IMAD.MOV.U32 R6, RZ, RZ, R2 ;  /* 0x000000ffff060224 */ /* 0x000fe400078e0002 */
[----:B------:R-:W-:Y:S02]  /*0630*/  IMAD.U32 R2, RZ, RZ, UR8 ;  /* 0x00000008ff027e24 */ /* 0x000fe4000f8e00ff */
[----:B------:R-:W-:Y:S02]  /*0640*/  IMAD.U32 R3, RZ, RZ, UR9 ;  /* 0x00000009ff037e24 */ /* 0x000fe4000f8e00ff */
[----:B------:R-:W-:Y:S02]  /*0650*/  @!P3 IMAD.MOV.U32 R6, RZ, RZ, R2 ;  /* 0x000000ffff06b224 */ /* 0x000fe400078e0002 */
[----:B------:R-:W-:-:S02]  /*0660*/  IMAD.U32 R4, RZ, RZ, UR8 ;  /* 0x00000008ff047e24 */ /* 0x000fc4000f8e00ff */
[----:B------:R-:W-:Y:S01]  /*0670*/  @!P4 IMAD.MOV.U32 R17, RZ, RZ, R5 ;  /* 0x000000ffff11c224 */ /* 0x000fe200078e0005 */
[----:B------:R0:W-:Y:S01]  /*0680*/  STL [R1+0x200], R6 ;  /* 0x0002000601007387 */ /* 0x0001e20000100800 */
[----:B------:R0:W2:Y:S01]  /*0690*/  @!UP1 SYNCS.EXCH.64 URZ, [UR16+0x48], UR12 ;  /* 0x0000480c103f95b2 */ /* 0x0000a20008000100 */
[----:B------:R-:W-:Y:S01]  /*06a0*/  NOP ;  /* 0x0000000000007918 */ /* 0x000fe20000000000 */
[----:B--234-:R-:W-:Y:S06]  /*06b0*/  BAR.SYNC.DEFER_BLOCKING 0x0 ;  /* 0x0000000000007b1d */ /* 0x01cfec0000010000 */
[----:B------:R-:W-:Y:S05]  /*06c0*/  @!P1 BRA `(.L_x_3) ;  /* 0x0000018c00e49947 */ /* 0x000fea0003800000 */
[----:B------:R-:W-:-:S06]  /*06d0*/  UISETP.GT.U32.AND UP0, UPT, UR18, 0x1, UPT ;  /* 0x000000011200788c */ /* 0x000fcc000bf04070 */
[----:B------:R-:W-:-:S13]  /*06e0*/  PLOP3.LUT P0, PT, PT, PT, UP0, 0x80, 0x0 ;  /* 0x000000000000781c */ /* 0x000fda0003f0f008 */
[----:B0-----:R-:W-:Y:S05]  /*06f0*/  @P0 EXIT ;  /* 0x000000000000094d */ /* 0x001fea0003800000 */
[----:B------:R-:W-:Y:S01]  /*0700*/  ULDC.64 UR8, c[0x0][0x650] ;  /* 0x0001940000087ab9 */ /* 0x000fe20000000a00 */
[----:B------:R-:W-:Y:S01]  /*0710*/  UMOV UR41, 0xffffffff ;  /* 0xffffffff00297882 */ /* 0x000fe20000000000 */
[----:B------:R-:W-:Y:S01]  /*0720*/  ISETP.GE.U32.AND P0, PT, R6, UR8, PT ;  /* 0x0000000806007c0c */ /* 0x000fe2000bf06070 */
[----:B------:R-:W-:Y:S01]  /*0730*/  UMOV UR42, 0xffffffff ;  /* 0xffffffff002a7882 */ /* 0x000fe20000000000 */
[----:B------:R-:W-:Y:S01]  /*0740*/  UMOV UR43, 0xffffffff ;  /* 0xffffffff002b7882 */ /* 0x000fe20000000000 */
[----:B------:R-:W-:Y:S02]  /*0750*/  PRMT R0, RZ, 0x7610, R0 ;  /* 0x00007610ff007816 */ /* 0x000fe40000000000 */
[----:B------:R-:W-:-:S13]  /*0760*/  ISETP.GE.U32.AND.EX P0, PT, R17, UR9, PT, P0 ;  /* 0x0000000911007c0c */ /* 0x000fda000bf06100 */
[----:B------:R-:W-:Y:S05]  /*0770*/  @P0 BRA `(.L_x_4) ;  /* 0x0000000400800947 */ /* 0x000fea0003800000 */
[----:B------:R-:W-:Y:S01]  /*0780*/  I2FP.F32.U32 R0, UR4 ;  /* 0x0000000400007c45 */ /* 0x000fe20008201000 */
[----:B------:R-:W-:Y:S01]  /*0790*/  ULDC.64 UR16, c[0x0][0x628] ;  /* 0x00018a0000107ab9 */ /* 0x000fe20000000a00 */
[----:B------:R-:W-:Y:S01]  /*07a0*/  ULDC UR6, c[0x0][0x150] ;  /* 0x0000540000067ab9 */ /* 0x000fe20000000800 */
[----:B------:R-:W-:Y:S01]  /*07b0*/  ISETP.NE.U32.AND P0, PT, RZ, UR16, PT ;  /* 0x00000010ff007c0c */ /* 0x000fe2000bf05070 */
[----:B------:R-:W-:Y:S01]  /*07c0*/  ULDC UR15, c[0x0][0x630] ;  /* 0x00018c00000f7ab9 */ /* 0x000fe20000000800 */
[----:B------:R-:W-:Y:S01]  /*07d0*/  FMUL R0, R0, UR6 ;  /* 0x0000000600007c20 */ /* 0x000fe20008400000 */
[----:B------:R-:W-:Y:S01]  /*07e0*/  R2UR UR18, R6 ;  /* 0x00000000061272ca */ /* 0x000fe200000e0000 */
[----:B------:R-:W-:Y:S01]  /*07f0*/  ULDC UR20, c[0x0][0x154] ;  /* 0x0000550000147ab9 */ /* 0x000fe20000000800 */
[----:B------:R-:W-:Y:S01]  /*0800*/  ISETP.NE.AND.EX P0, PT, RZ, UR17, PT, P0 ;  /* 0x00000011ff007c0c */ /* 0x000fe2000bf05300 */
[----:B------:R0:W1:Y:S01]  /*0810*/  F2I.U32.TRUNC.NTZ R2, R0 ;  /* 0x0000000000027305 */ /* 0x000062000020f000 */
[----:B------:R-:W-:-:S02]  /*0820*/  R2UR UR19, R17 ;  /* 0x00000000111372ca */ /* 0x000fc400000e0000 */
[----:B------:R-:W-:Y:S02]  /*0830*/  R2UR UR8, R6 ;  /* 0x00000000060872ca */ /* 0x000fe400000e0000 */
[----:B------:R-:W-:-:S07]  /*0840*/  R2UR UR9, R17 ;  /* 0x00000000110972ca */ /* 0x000fce00000e0000 */
[----:B0-----:R-:W-:Y:S08]  /*0850*/  @!P0 BRA `(.L_x_5) ;  /* 0x0000000000308947 */ /* 0x001ff00003800000 */
[----:B------:R-:W-:Y:S01]  /*0860*/  R2UR UR8, R6 ;  /* 0x00000000060872ca */ /* 0x000fe200000e0000 */
[----:B------:R-:W-:Y:S01]  /*0870*/  ULDC UR6, c[0x0][0x634] ;  /* 0x00018d0000067ab9 */ /* 0x000fe20000000800 */
[----:B------:R-:W-:-:S11]  /*0880*/  R2UR UR14, R17 ;  /* 0x00000000110e72ca */ /* 0x000fd600000e0000 */
[----:B------:R-:W-:-:S04]  /*0890*/  UIADD3 UR6, UP0, UR8, UR6, URZ ;  /* 0x0000000608067290 */ /* 0x000fc8000ff1e03f */
[----:B------:R-:W-:-:S04]  /*08a0*/  UIADD3.X UR14, URZ, UR14, URZ, UP0, !UPT ;  /* 0x0000000e3f0e7290 */ /* 0x000fc800087fe43f */
[----:B------:R-:W-:-:S04]  /*08b0*/  UIMAD.WIDE.U32 UR8, UR14, UR16, URZ ;  /* 0x000000100e0872a5 */ /* 0x000fc8000f8e003f */
[----:B------:R-:W-:Y:S02]  /*08c0*/  UIMAD.WIDE.U32 UR10, UP0, UR6, UR17, UR8 ;  /* 0x00000011060a72a5 */ /* 0x000fe4000f800008 */
[----:B------:R-:W-:Y:S02]  /*08d0*/  UIMAD.WIDE.U32 UR8, UR6, UR16, URZ ;  /* 0x00000010060872a5 */ /* 0x000fe4000f8e003f */
[----:B------:R-:W-:Y:S02]  /*08e0*/  UIADD3.X UR13, URZ, URZ, URZ, UP0, !UPT ;  /* 0x0000003f3f0d7290 */ /* 0x000fe400087fe43f */
[----:B------:R-:W-:Y:S01]  /*08f0*/  UIADD3 URZ, UP0, UR9, UR10, URZ ;  /* 0x0000000a093f7290 */ /* 0x000fe2000ff1e03f */
[----:B------:R-:W-:-:S03]  /*0900*/  UMOV UR12, UR11 ;  /* 0x0000000b000c7c82 */ /* 0x000fc60008000000 */
[----:B------:R-:W-:-:S12]  /*0910*/  UIMAD.WIDE.U32.X UR8, UR14, UR17, UR12, UP0 ;  /* 0x000000110e0872a5 */ /* 0x000fd800080e040c */
.L_x_5:
[----:B------:R-:W-:Y:S01]  /*0920*/  USHF.R.U64 UR43, UR8, UR15, UR9 ;  /* 0x0000000f082b7299 */ /* 0x000fe20008001209 */
[----:B------:R-:W-:Y:S01]  /*0930*/  I2FP.F32.U32 R0, UR7 ;  /* 0x0000000700007c45 */ /* 0x000fe20008201000 */
[----:B------:R-:W-:Y:S01]  /*0940*/  USHF.R.U32.HI UR5, URZ, UR15, UR9 ;  /* 0x0000000f3f057299 */ /* 0x000fe20008011609 */
[----:B-1----:R-:W-:Y:S01]  /*0950*/  R2UR UR12, R2 ;  /* 0x00000000020c72ca */ /* 0x002fe200000e0000 */
[----:B------:R-:W-:Y:S02]  /*0960*/  UIADD3 UR6, UP0, URZ, -UR43, URZ ;  /* 0x8000002b3f067290 */ /* 0x000fe4000ff1e03f */
[----:B------:R-:W-:Y:S01]  /*0970*/  FMUL R0, R0, UR20 ;  /* 0x0000001400007c20 */ /* 0x000fe20008400000 */
[----:B------:R-:W-:Y:S01]  /*0980*/  ULDC.64 UR8, c[0x0][0x620] ;  /* 0x0001880000087ab9 */ /* 0x000fe20000000a00 */
[----:B------:R-:W-:Y:S01]  /*0990*/  UIADD3.X UR5, URZ, ~UR5, URZ, UP0, !UPT ;  /* 0x800000053f057290 */ /* 0x000fe200087fe43f */
[----:B------:R-:W-:Y:S01]  /*09a0*/  UMOV UR10, UR18 ;  /* 0x00000012000a7c82 */ /* 0x000fe20008000000 */
[----:B------:R-:W-:-:S02]  /*09b0*/  UMOV UR11, UR19 ;  /* 0x00000013000b7c82 */ /* 0x000fc40008000000 */
[----:B------:R-:W-:Y:S01]  /*09c0*/  UIMAD UR5, UR5, UR8, URZ ;  /* 0x00000008050572a4 */ /* 0x000fe2000f8e023f */
[----:B------:R-:W0:Y:S01]  /*09d0*/  F2I.U32.TRUNC.NTZ R0, R0 ;  /* 0x0000000000007305 */ /* 0x000e22000020f000 */
[----:B------:R-:W-:Y:S02]  /*09e0*/  UIMAD.WIDE.U32 UR10, UR6, UR8, UR10 ;  /* 0x00000008060a72a5 */ /* 0x000fe4000f8e000a */
[----:B------:R-:W-:Y:S01]  /*09f0*/  UIMAD UR6, UR6, UR9, UR5 ;  /* 0x00000009060672a4 */ /* 0x000fe2000f8e0205 */
[----:B------:R-:W-:Y:S01]  /*0a00*/  ULDC UR21, c[0x0][0x658] ;  /* 0x0001960000157ab9 */ /* 0x000fe20000000800 */
[----:B------:R-:W-:Y:S02]  /*0a10*/  UMOV UR19, 0xffffffff ;  /* 0xffffffff00137882 */ /* 0x000fe40000000000 */
[----:B------:R-:W-:Y:S01]  /*0a20*/  UIADD3 UR6, UR11, UR6, URZ ;  /* 0x000000060b067290 */ /* 0x000fe2000fffe03f */
[----:B------:R-:W-:Y:S01]  /*0a30*/  ULDC UR15, c[0x0][0x618] ;  /* 0x00018600000f7ab9 */ /* 0x000fe20000000800 */
[----:B------:R-:W-:Y:S01]  /*0a40*/  ULDC.64 UR8, c[0x0][0x640] ;  /* 0x0001900000087ab9 */ /* 0x000fe20000000a00 */
[----:B------:R-:W-:Y:S01]  /*0a50*/  USHF.L.U32 UR11, UR19, UR21, URZ ;  /* 0x00000015130b7299 */ /* 0x000fe2000800063f */
[----:B------:R-:W-:Y:S01]  /*0a60*/  ISETP.NE.U32.AND P0, PT, RZ, UR8, PT ;  /* 0x00000008ff007c0c */ /* 0x000fe2000bf05070 */
[----:B------:R-:W-:-:S02]  /*0a70*/  USHF.R.U64 UR19, UR10, UR15, UR6 ;  /* 0x0000000f0a137299 */ /* 0x000fc40008001206 */
[----:B------:R-:W-:Y:S01]  /*0a80*/  USHF.R.U32.HI UR10, URZ, UR15, UR6 ;  /* 0x0000000f3f0a7299 */ /* 0x000fe20008011606 */
[----:B0-----:R-:W-:Y:S01]  /*0a90*/  R2UR UR14, R0 ;  /* 0x00000000000e72ca */ /* 0x001fe200000e0000 */
[----:B------:R-:W-:Y:S01]  /*0aa0*/  ULDC UR17, c[0x0][0x608] ;  /* 0x0001820000117ab9 */ /* 0x000fe20000000800 */
[----:B------:R-:W-:Y:S01]  /*0ab0*/  ISETP.NE.AND.EX P0, PT, RZ, UR9, PT, P0 ;  /* 0x00000009ff007c0c */ /* 0x000fe2000bf05300 */
[----:B------:R-:W-:Y:S02]  /*0ac0*/  USHF.R.U64 UR23, UR19, UR17, UR10 ;  /* 0x0000001113177299 */ /* 0x000fe4000800120a */
[----:B------:R-:W-:Y:S01]  /*0ad0*/  USHF.R.U32.HI UR10, URZ, UR17, UR10 ;  /* 0x000000113f0a7299 */ /* 0x000fe2000801160a */
[----:B------:R-:W-:Y:S01]  /*0ae0*/  UMOV UR16, 0x1 ;  /* 0x0000000100107882 */ /* 0x000fe20000000000 */
[----:B------:R-:W-:Y:S02]  /*0af0*/  UIADD3 UR12, -UR12, URZ, URZ ;  /* 0x0000003f0c0c7290 */ /* 0x000fe4000fffe13f */
[----:B------:R-:W-:-:S02]  /*0b00*/  USHF.R.U64 UR24, UR23, UR21, UR10 ;  /* 0x0000001517187299 */ /* 0x000fc4000800120a */
[----:B------:R-:W-:Y:S01]  /*0b10*/  USHF.L.U32 UR6, UR16, UR21, URZ ;  /* 0x0000001510067299 */ /* 0x000fe2000800063f */
[----:B------:R-:W-:Y:S01]  /*0b20*/  ULDC UR13, c[0x0][0x144] ;  /* 0x00005100000d7ab9 */ /* 0x000fe20000000800 */
[----:B------:R-:W-:Y:S01]  /*0b30*/  ULDC UR5, c[0x0][0x600] ;  /* 0x0001800000057ab9 */ /* 0x000fe20000000800 */
[----:B------:R-:W-:Y:S02]  /*0b40*/  ULOP3.LUT UR16, URZ, UR11, URZ, 0x33, !UPT ;  /* 0x0000000b3f107292 */ /* 0x000fe4000f8e333f */
[----:B------:R-:W-:Y:S02]  /*0b50*/  USHF.R.U32.HI UR11, URZ, UR21, UR10 ;  /* 0x000000153f0b7299 */ /* 0x000fe4000801160a */
[----:B------:R-:W-:Y:S02]  /*0b60*/  UIADD3 UR18, UR5, -0x1, URZ ;  /* 0xffffffff05127890 */ /* 0x000fe4000fffe03f */
[----:B------:R-:W-:Y:S02]  /*0b70*/  UIADD3 UR20, -UR14, URZ, URZ ;  /* 0x0000003f0e147290 */ /* 0x000fe4000fffe13f */
[----:B------:R-:W-:Y:S01]  /*0b80*/  UIMAD UR4, UR13, UR12, UR4 ;  /* 0x0000000c0d0472a4 */ /* 0x000fe2000f8e0204 */
[----:B------:R-:W-:Y:S01]  /*0b90*/  ULDC UR25, c[0x0][0x148] ;  /* 0x0000520000197ab9 */ /* 0x000fe20000000800 */
[----:B------:R-:W-:Y:S01]  /*0ba0*/  ULDC UR21, c[0x0][0x648] ;  /* 0x0001920000157ab9 */ /* 0x000fe20000000800 */
[----:B------:R-:W-:Y:S01]  /*0bb0*/  ULDC UR22, c[0x0][0x638] ;  /* 0x00018e0000167ab9 */ /* 0x000fe20000000800 */
[----:B------:R-:W-:Y:S01]  /*0bc0*/  UMOV UR10, UR24 ;  /* 0x00000018000a7c82 */ /* 0x000fe20008000000 */
[----:B------:R-:W-:Y:S07]  /*0bd0*/  @!P0 BRA `(.L_x_6) ;  /* 0x0000000000308947 */ /* 0x000fee0003800000 */
[----:B------:R-:W-:Y:S02]  /*0be0*/  ULDC UR14, c[0x0][0x64c] ;  /* 0x00019300000e7ab9 */ /* 0x000fe40000000800 */
        /* <DEDUP_REMOVED lines=8> */
[----:B------:R-:W-:-:S07]  /*0c70*/  UIMAD.WIDE.U32.X UR8, UR17, UR9, UR14, UP0 ;  /* 0x00000009110872a5 */ /* 0x000fce00080e040e */
[----:B------:R-:W-:Y:S01]  /*0c80*/  UMOV UR10, UR8 ;  /* 0x00000008000a7c82 */ /* 0x000fe20008000000 */
[----:B------:R-:W-:-:S05]  /*0c90*/  UMOV UR11, UR9 ;  /* 0x00000009000b7c82 */ /* 0x000fca0008000000 */
.L_x_6:
[----:B------:R-:W-:Y:S01]  /*0ca0*/  UISETP.NE.AND UP0, UPT, UR45, URZ, UPT ;  /* 0x0000003f2d00728c */ /* 0x000fe2000bf05270 */
[----:B------:R-:W-:Y:S01]  /*0cb0*/  MOV R0, 0x1 ;  /* 0x0000000100007802 */ /* 0x000fe20000000f00 */
[----:B------:R-:W-:Y:S02]  /*0cc0*/  USHF.R.U64 UR8, UR10, UR21, UR11 ;  /* 0x000000150a087299 */ /* 0x000fe4000800120b */
[----:B------:R-:W-:Y:S02]  /*0cd0*/  ULOP3.LUT UR16, UR23, UR16, URZ, 0xc0, !UPT ;  /* 0x0000001017107292 */ /* 0x000fe4000f8ec03f */
[----:B------:R-:W-:Y:S02]  /*0ce0*/  ULOP3.LUT UR18, UR19, UR18, URZ, 0xc0, !UPT ;  /* 0x0000001213127292 */ /* 0x000fe4000f8ec03f */
[----:B------:R-:W-:-:S03]  /*0cf0*/  UIMAD UR16, UR6, UR8, UR16 ;  /* 0x00000008061072a4 */ /* 0x000fc6000f8e0210 */
[----:B------:R-:W-:Y:S02]  /*0d00*/  @UP0 UIMAD UR4, UR25, UR20, UR7 ;  /* 0x00000014190402a4 */ /* 0x000fe4000f8e0207 */
[----:B------:R-:W-:-:S04]  /*0d10*/  UIADD3 UR7, -UR8, URZ, URZ ;  /* 0x0000003f08077290 */ /* 0x000fc8000fffe13f */
[----:B------:R-:W-:-:S03]  /*0d20*/  UIMAD UR6, UR7, UR22, UR24 ;  /* 0x00000016070672a4 */ /* 0x000fc6000f8e0218 */
[----:B------:R-:W-:Y:S01]  /*0d30*/  ULDC UR7, c[0x0][0x610] ;  /* 0x0001840000077ab9 */ /* 0x000fe20000000800 */
[----:B------:R-:W-:Y:S02]  /*0d40*/  UIMAD UR6, UR6, UR5, UR18 ;  /* 0x00000005060672a4 */ /* 0x000fe4000f8e0212 */
[----:B------:R-:W-:-:S04]  /*0d50*/  UIMAD UR4, UR16, UR7, UR4 ;  /* 0x00000007100472a4 */ /* 0x000fc8000f8e0204 */
[----:B------:R-:W-:Y:S02]  /*0d60*/  USEL UR42, UR6, UR4, !UP0 ;  /* 0x00000004062a7287 */ /* 0x000fe4000c000000 */
[----:B------:R-:W-:-:S12]  /*0d70*/  USEL UR41, UR4, UR6, !UP0 ;  /* 0x0000000604297287 */ /* 0x000fd8000c000000 */
.L_x_4:
[----:B------:R-:W-:-:S08]  /*0d80*/  NOP ;  /* 0x0000000000007918 */ /* 0x000fd00000000000 */
[----:B------:R-:W0:Y:S02]  /*0d90*/  USETMAXREG.TRY_ALLOC.CTAPOOL UP0, 0xf0 ;  /* 0x000000f0000079c8 */ /* 0x000e240008000600 */
[----:B0-----:R-:W-:-:S13]  /*0da0*/  PLOP3.LUT P0, PT, PT, PT, UP0, 0x80, 0x0 ;  /* 0x000000000000781c */ /* 0x001fda0003f0f008 */
[----:B------:R-:W-:Y:S05]  /*0db0*/  @!P0 BRA `(.L_x_4) ;  /* 0xfffffffc00f08947 */ /* 0x000fea000383ffff */
[----:B------:R-:W-:Y:S01]  /*0dc0*/  ULDC.64 UR4, c[0x0][0x598] ;  /* 0x0001660000047ab9 */ /* 0x000fe20000000a00 */
[----:B------:R-:W-:Y:S01]  /*0dd0*/  ULDC.64 UR36, c[0x0][0x208] ;  /* 0x0000820000247ab9 */ /* 0x000fe20000000a00 */
[----:B------:R-:W-:-:S04]  /*0de0*/  ISETP.NE.U32.AND P0, PT, RZ, UR4, PT ;  /* 0x00000004ff007c0c */ /* 0x000fc8000bf05070 */
[----:B------:R-:W-:-:S13]  /*0df0*/  ISETP.NE.AND.EX P0, PT, RZ, UR5, PT, P0 ;  /* 0x00000005ff007c0c */ /* 0x000fda000bf05300 */
[----:B------:R-:W-:Y:S05]  /*0e00*/  @!P0 BRA `(.L_x_7) ;  /* 0x00000000001c8947 */ /* 0x000fea0003800000 */
[----:B------:R-:W0:Y:S02]  /*0e10*/  LDC.64 R2, c[0x0][0x598] ;  /* 0x00016600ff027b82 */ /* 0x000e240000000a00 */
[----:B0-----:R-:W2:Y:S02]  /*0e20*/  LDG.E.64 R2, desc[UR36][R2.64] ;  /* 0x0000002402027981 */ /* 0x001ea4000c1e1b00 */
[----:B--2---:R-:W-:-:S04]  /*0e30*/  ISETP.NE.U32.AND P0, PT, R2, RZ, PT ;  /* 0x000000ff0200720c */ /* 0x004fc80003f05070 */
[----:B------:R-:W-:-:S13]  /*0e40*/  ISETP.NE.AND.EX P0, PT, R3, RZ, PT, P0 ;  /* 0x000000ff0300720c */ /* 0x000fda0003f05300 */
[----:B------:R-:W-:Y:S05]  /*0e50*/  @!P0 BRA `(.L_x_7) ;  /* 0x0000000000088947 */ /* 0x000fea0003800000 */
[----:B------:R0:W5:Y:S01]  /*0e60*/  LD.E R2, desc[UR36][R2.64] ;  /* 0x0000002402027980 */ /* 0x000162000c101900 */
[----:B------:R-:W-:Y:S05]  /*0e70*/  BRA `(.L_x_8) ;  /* 0x0000000000247947 */ /* 0x000fea0003800000 */
.L_x_7:
[----:B------:R-:W-:Y:S02]  /*0e80*/  ULDC.64 UR4, c[0x0][0x588] ;  /* 0x0001620000047ab9 */ /* 0x000fe40000000a00 */
[----:B------:R-:W-:-:S04]  /*0e90*/  ISETP.NE.U32.AND P0, PT, RZ, UR4, PT ;  /* 0x00000004ff007c0c */ /* 0x000fc8000bf05070 */
[----:B------:R-:W-:-:S13]  /*0ea0*/  ISETP.NE.AND.EX P0, PT, RZ, UR5, PT, P0 ;  /* 0x00000005ff007c0c */ /* 0x000fda000bf05300 */
[----:B------:R-:W-:Y:S05]  /*0eb0*/  @!P0 BRA `(.L_x_9) ;  /* 0x00000000000c8947 */ /* 0x000fea0003800000 */
[----:B------:R-:W0:Y:S02]  /*0ec0*/  LDC.64 R2, c[0x0][0x588] ;  /* 0x00016200ff027b82 */ /* 0x000e240000000a00 */
[----:B0-----:R1:W5:Y:S01]  /*0ed0*/  LDG.E R2, desc[UR36][R2.64] ;  /* 0x0000002402027981 */ /* 0x001362000c1e1900 */
[----:B------:R-:W-:Y:S05]  /*0ee0*/  BRA `(.L_x_8) ;  /* 0x0000000000087947 */ /* 0x000fea0003800000 */
.L_x_9:
[----:B------:R-:W-:Y:S02]  /*0ef0*/  ULDC UR4, c[0x0][0x580] ;  /* 0x0001600000047ab9 */ /* 0x000fe40000000800 */
[----:B------:R-:W-:-:S07]  /*0f00*/  IMAD.U32 R2, RZ, RZ, UR4 ;  /* 0x00000004ff027e24 */ /* 0x000fce000f8e00ff */
.L_x_8:
[----:B------:R-:W-:Y:S02]  /*0f10*/  ULDC.64 UR4, c[0x0][0x5a0] ;  /* 0x0001680000047ab9 */ /* 0x000fe40000000a00 */
[----:B------:R-:W-:-:S04]  /*0f20*/  ISETP.NE.U32.AND P0, PT, RZ, UR4, PT ;  /* 0x00000004ff007c0c */ /* 0x000fc8000bf05070 */
[----:B------:R-:W-:-:S13]  /*0f30*/  ISETP.NE.AND.EX P0, PT, RZ, UR5, PT, P0 ;  /* 0x00000005ff007c0c */ /* 0x000fda000bf05300 */
[----:B------:R-:W-:Y:S05]  /*0f40*/  @!P0 BRA `(.L_x_10) ;  /* 0x00000000001c8947 */ /* 0x000fea0003800000 */
[----:B------:R-:W2:Y:S02]  /*0f50*/  LDC.64 R4, c[0x0][0x5a0] ;  /* 0x00016800ff047b82 */ /* 0x000ea40000000a00 */
[----:B--2---:R-:W2:Y:S02]  /*0f60*/  LDG.E.64 R4, desc[UR36][R4.64] ;  /* 0x0000002404047981 */ /* 0x004ea4000c1e1b00 */
[----:B--2---:R-:W-:-:S04]  /*0f70*/  ISETP.NE.U32.AND P0, PT, R4, RZ, PT ;  /* 0x000000ff0400720c */ /* 0x004fc80003f05070 */
[----:B------:R-:W-:-:S13]  /*0f80*/  ISETP.NE.AND.EX P0, PT, R5, RZ, PT, P0 ;  /* 0x000000ff0500720c */ /* 0x000fda0003f05300 */
[----:B------:R-:W-:Y:S05]  /*0f90*/  @!P0 BRA `(.L_x_10) ;  /* 0x0000000000088947 */ /* 0x000fea0003800000 */
[----:B------:R2:W5:Y:S01]  /*0fa0*/  LD.E R16, desc[UR36][R4.64] ;  /* 0x0000002404107980 */ /* 0x000562000c101900 */
[----:B------:R-:W-:Y:S05]  /*0fb0*/  BRA `(.L_x_11) ;  /* 0x0000000000247947 */ /* 0x000fea0003800000 */
.L_x_10:
[----:B------:R-:W-:Y:S02]  /*0fc0*/  ULDC.64 UR4, c[0x0][0x590] ;  /* 0x0001640000047ab9 */ /* 0x000fe40000000a00 */
[----:B------:R-:W-:-:S04]  /*0fd0*/  ISETP.NE.U32.AND P0, PT, RZ, UR4, PT ;  /* 0x00000004ff007c0c */ /* 0x000fc8000bf05070 */
[----:B------:R-:W-:-:S13]  /*0fe0*/  ISETP.NE.AND.EX P0, PT, RZ, UR5, PT, P0 ;  /* 0x00000005ff007c0c */ /* 0x000fda000bf05300 */
[----:B------:R-:W-:Y:S05]  /*0ff0*/  @!P0 BRA `(.L_x_12) ;  /* 0x00000000000c8947 */ /* 0x000fea0003800000 */
[----:B------:R-:W2:Y:S02]  /*1000*/  LDC.64 R4, c[0x0][0x590] ;  /* 0x00016400ff047b82 */ /* 0x000ea40000000a00 */
[----:B--2---:R3:W5:Y:S01]  /*1010*/  LDG.E R16, desc[UR36][R4.64] ;  /* 0x0000002404107981 */ /* 0x004762000c1e1900 */
[----:B------:R-:W-:Y:S05]  /*1020*/  BRA `(.L_x_11) ;  /* 0x0000000000087947 */ /* 0x000fea0003800000 */
.L_x_12:
[----:B------:R-:W-:Y:S02]  /*1030*/  ULDC UR4, c[0x0][0x584] ;  /* 0x0001610000047ab9 */ /* 0x000fe40000000800 */
[----:B------:R-:W-:-:S07]  /*1040*/  IMAD.U32 R16, RZ, RZ, UR4 ;  /* 0x00000004ff107e24 */ /* 0x000fce000f8e00ff */
.L_x_11:
[----:B------:R-:W-:-:S13]  /*1050*/  LOP3.LUT P0, RZ, R0, 0xff, RZ, 0xc0, !PT ;  /* 0x000000ff00ff7812 */ /* 0x000fda000780c0ff */
[----:B------:R-:W-:Y:S05]  /*1060*/  @!P0 EXIT ;  /* 0x000000000000894d */ /* 0x000fea0003800000 */
[----:B------:R-:W-:Y:S01]  /*1070*/  ULDC UR4, c[0x0][0x28c] ;  /* 0x0000a30000047ab9 */ /* 0x000fe20000000800 */
[----:B------:R-:W-:Y:S01]  /*1080*/  UMOV UR38, URZ ;  /* 0x0000003f00267c82 */ /* 0x000fe20008000000 */
[----:B------:R-:W-:Y:S01]  /*1090*/  UIADD3 UR4, UR4, 0x1f, URZ ;  /* 0x0000001f04047890 */ /* 0x000fe2000fffe03f */
[----:B------:R-:W-:-:S03]  /*10a0*/  UMOV UR39, URZ ;  /* 0x0000003f00277c82 */ /* 0x000fc60008000000 */
[----:B------:R-:W-:-:S04]  /*10b0*/  USHF.R.S32.HI UR5, URZ, 0x1f, UR4 ;  /* 0x0000001f3f057899 */ /* 0x000fc80008011404 */
[----:B------:R-:W-:-:S04]  /*10c0*/  ULEA.HI UR5, UR5, UR4, URZ, 0x5 ;  /* 0x0000000405057291 */ /* 0x000fc8000f8f283f */
[----:B------:R-:W-:-:S12]  /*10d0*/  USHF.R.S32.HI UR44, URZ, 0x5, UR5 ;  /* 0x000000053f2c7899 */ /* 0x000fd80008011405 */
.L_x_540:
[----:B------:R-:W4:Y:S01]  /*10e0*/  S2R R0, SR_TID.X ;  /* 0x0000000000007919 */ /* 0x000f220000002100 */
[----:B------:R-:W0:Y:S01]  /*10f0*/  S2UR UR6, SR_CgaCtaId ;  /* 0x00000000000679c3 */ /* 0x000e220000008800 */
[----:B------:R-:W-:Y:S02]  /*1100*/  UMOV UR46, 0x400 ;  /* 0x00000400002e7882 */ /* 0x000fe40000000000 */
[----:B0-----:R-:W-:Y:S01]  /*1110*/  ULEA UR46, UR6, UR46, 0x18 ;  /* 0x0000002e062e7291 */ /* 0x001fe2000f8ec03f */
[----:B----4-:R-:W-:-:S04]  /*1120*/  LOP3.LUT R0, R0, 0x80, RZ, 0xc0, !PT ;  /* 0x0000008000007812 */ /* 0x010fc800078ec0ff */
[----:B------:R-:W-:-:S06]  /*1130*/  SHF.R.U32.HI R0, RZ, 0x7, R0 ;  /* 0x00000007ff007819 */ /* 0x000fcc0000011600 */
[----:B------:R-:W0:Y:S02]  /*1140*/  SHFL.IDX PT, R0, R0, RZ, 0x1f ;  /* 0x00001fff00007589 */ /* 0x000e2400000e0000 */
[----:B0-----:R-:W-:-:S13]  /*1150*/  R2UR UR4, R0 ;  /* 0x00000000000472ca */ /* 0x001fda00000e0000 */
[----:B------:R-:W-:-:S04]  /*1160*/  ULEA.HI UR5, UR4, UR4, URZ, 0x1 ;  /* 0x0000000404057291 */ /* 0x000fc8000f8f083f */
[----:B------:R-:W-:-:S04]  /*1170*/  ULOP3.LUT UR5, UR5, 0x7fffe, URZ, 0xc0, !UPT ;  /* 0x0007fffe05057892 */ /* 0x000fc8000f8ec03f */
[----:B------:R-:W-:-:S03]  /*1180*/  UIADD3 UR5, UR4, -UR5, URZ ;  /* 0x8000000504057290 */ /* 0x000fc6000fffe03f */
[----:B------:R-:W-:Y:S01]  /*1190*/  ULDC UR4, c[0x0][0x28c] ;  /* 0x0000a30000047ab9 */ /* 0x000fe20000000800 */
[----:B------:R-:W-:Y:S01]  /*11a0*/  ULEA UR5, UR5, UR46, 0xd ;  /* 0x0000002e05057291 */ /* 0x000fe2000f8e683f */
[----:B------:R-:W-:-:S03]  /*11b0*/  ISETP.LT.AND P0, PT, RZ, UR4, PT ;  /* 0x00000004ff007c0c */ /* 0x000fc6000bf01270 */
[----:B------:R-:W-:-:S04]  /*11c0*/  UIADD3 UR5, UR5, 0x100, URZ ;  /* 0x0000010005057890 */ /* 0x000fc8000fffe03f */
[----:B------:R-:W-:-:S04]  /*11d0*/  USHF.R.U32.HI UR5, URZ, 0x4, UR5 ;  /* 0x000000043f057899 */ /* 0x000fc80008011605 */
[----:B------:R-:W-:Y:S02]  /*11e0*/  ULOP3.LUT UR47, UR5, 0x3fff, URZ, 0xc0, !UPT ;  /* 0x00003fff052f7892 */ /* 0x000fe4000f8ec03f */
[----:B-123--:R-:W-:Y:S10]  /*11f0*/  @P0 BRA `(.L_x_13) ;  /* 0x0000000000400947 */ /* 0x00eff40003800000 */
[----:B------:R-:W-:Y:S01]  /*1200*/  MOV R0, 0x0 ;  /* 0x0000000000007802 */ /* 0x000fe20000000f00 */
[----:B------:R-:W-:Y:S01]  /*1210*/  ULDC.64 UR4, c[0x4][0x68] ;  /* 0x01001a0000047ab9 */ /* 0x000fe20000000a00 */
[----:B------:R-:W-:Y:S01]  /*1220*/  ULDC.64 UR6, c[0x4][0x8] ;  /* 0x0100020000067ab9 */ /* 0x000fe20000000a00 */
[----:B--23--:R-:W-:Y:S01]  /*1230*/  IMAD.U32 R4, RZ, RZ, UR4 ;  /* 0x00000004ff047e24 */ /* 0x00cfe2000f8e00ff */
[----:B------:R0:W2:Y:S01]  /*1240*/  LDC.64 R14, c[0x4][R0] ;  /* 0x01000000000e7b82 */ /* 0x0000a20000000a00 */
[----:B------:R-:W-:Y:S01]  /*1250*/  IMAD.U32 R5, RZ, RZ, UR5 ;  /* 0x00000005ff057e24 */ /* 0x000fe2000f8e00ff */
[----:B------:R-:W-:Y:S01]  /*1260*/  ULDC.64 UR4, c[0x4][0x70] ;  /* 0x01001c0000047ab9 */ /* 0x000fe20000000a00 */
[----:B------:R-:W-:Y:S02]  /*1270*/  IMAD.U32 R10, RZ, RZ, UR6 ;  /* 0x00000006ff0a7e24 */ /* 0x000fe4000f8e00ff */
[----:B------:R-:W-:Y:S02]  /*1280*/  IMAD.U32 R6, RZ, RZ, UR4 ;  /* 0x00000004ff067e24 */ /* 0x000fe4000f8e00ff */
[----:B------:R-:W-:-:S02]  /*1290*/  IMAD.U32 R7, RZ, RZ, UR5 ;  /* 0x00000005ff077e24 */ /* 0x000fc4000f8e00ff */
[----:B------:R-:W-:Y:S02]  /*12a0*/  IMAD.U32 R11, RZ, RZ, UR7 ;  /* 0x00000007ff0b7e24 */ /* 0x000fe4000f8e00ff */
[----:B------:R-:W-:Y:S02]  /*12b0*/  IMAD.MOV.U32 R8, RZ, RZ, 0x1e1 ;  /* 0x000001e1ff087424 */ /* 0x000fe400078e00ff */
[----:B------:R-:W-:Y:S02]  /*12c0*/  IMAD.MOV.U32 R12, RZ, RZ, 0x1 ;  /* 0x00000001ff0c7424 */ /* 0x000fe400078e00ff */
[----:B0-----:R-:W-:-:S07]  /*12d0*/  IMAD.MOV.U32 R13, RZ, RZ, RZ ;  /* 0x000000ffff0d7224 */ /* 0x001fce00078e00ff */
[----:B------:R-:W-:-:S07]  /*12e0*/  LEPC R20, `(.L_x_13) ;  /* 0x000000001014794e */ /* 0x000fce0000000000 */
[----:B-12--5:R-:W-:Y:S05]  /*12f0*/  CALL.ABS.NOINC R14 ;  /* 0x000000000e007343 */ /* 0x026fea0003c00000 */
.L_x_13:
[----:B------:R-:W-:-:S06]  /*1300*/  ULOP3.LUT UR4, UR40, 0x1, URZ, 0xfc, !UPT ;  /* 0x0000000128047892 */ /* 0x000fcc000f8efc3f */
[----:B------:R-:W-:-:S04]  /*1310*/  MOV R0, UR4 ;  /* 0x0000000400007c02 */ /* 0x000fc80008000f00 */
[----:B------:R-:W-:-:S13]  /*1320*/  ISETP.NE.AND P0, PT, R0, 0x3, PT ;  /* 0x000000030000780c */ /* 0x000fda0003f05270 */
[----:B------:R-:W-:Y:S05]  /*1330*/  @!P0 BRA `(.L_x_14) ;  /* 0x0000000000048947 */ /* 0x000fea0003800000 */
[----:B------:R-:W-:Y:S01]  /*1340*/  BPT.TRAP 0x1 ;  /* 0x000000040000795c */ /* 0x000fe20000300000 */
.L_x_14:
[----:B-1----:R-:W-:Y:S02]  /*1350*/  IMAD.U32 R3, RZ, RZ, UR39 ;  /* 0x00000027ff037e24 */ /* 0x002fe4000f8e00ff */
[----:B------:R-:W-:-:S03]  /*1360*/  IMAD.U32 R0, RZ, RZ, UR38 ;  /* 0x00000026ff007e24 */ /* 0x000fc6000f8e00ff */
[----:B------:R-:W-:Y:S02]  /*1370*/  LEA R3, R3, UR46, 0x3 ;  /* 0x0000002e03037c11 */ /* 0x000fe4000f8e18ff */
[----:B------:R-:W-:-:S04]  /*1380*/  SHF.L.U32 R0, R0, 0x1f, RZ ;  /* 0x0000001f00007819 */ /* 0x000fc800000006ff */
[----:B------:R0:W1:Y:S01]  /*1390*/  SYNCS.PHASECHK.TRANS64.TRYWAIT P1, [R3+URZ], R0 ;  /* 0x00000000030075a7 */ /* 0x000062000802017f */
[----:B------:R-:W-:Y:S05]  /*13a0*/  @!P0 BRA `(.L_x_15) ;  /* 0x0000000000048947 */ /* 0x000fea0003800000 */
[----:B------:R-:W-:Y:S01]  /*13b0*/  BPT.TRAP 0x1 ;  /* 0x000000040000795c */ /* 0x000fe20000300000 */
.L_x_15:
[----:B-1----:R-:W-:Y:S05]  /*13c0*/  @P1 BRA `(.L_x_16) ;  /* 0x0000000000081947 */ /* 0x002fea0003800000 */
[----:B------:R-:W1:Y:S02]  /*13d0*/  SYNCS.PHASECHK.TRANS64.TRYWAIT P1, [R3+URZ], R0 ;  /* 0x00000000030075a7 */ /* 0x000e64000802017f */
[----:B-1----:R-:W-:Y:S05]  /*13e0*/  @!P1 BRA `(.L_x_17) ;  /* 0x0000019800609947 */ /* 0x002fea0003800000 */
.L_x_16:
[----:B------:R-:W-:-:S04]  /*13f0*/  UISETP.LT.AND UP0, UPT, UR44, 0x1, UPT ;  /* 0x000000012c00788c */ /* 0x000fc8000bf01270 */
[----:B------:R-:W-:-:S04]  /*1400*/  USEL UR4, UR44, 0x1, UP0 ;  /* 0x000000012c047887 */ /* 0x000fc80008000000 */
[----:B------:R-:W-:-:S06]  /*1410*/  UIADD3 UR4, UR44, -UR4, URZ ;  /* 0x800000042c047290 */ /* 0x000fcc000fffe03f */
[----:B01----:R-:W-:Y:S02]  /*1420*/  IMAD.U32 R0, RZ, RZ, UR4 ;  /* 0x00000004ff007e24 */ /* 0x003fe4000f8e00ff */
[----:B------:R-:W-:Y:S01]  /*1430*/  IMAD.U32 R3, RZ, RZ, UR4 ;  /* 0x00000004ff037e24 */ /* 0x000fe2000f8e00ff */
[----:B------:R-:W-:Y:S05]  /*1440*/  WARPSYNC.ALL ;  /* 0x0000000000007948 */ /* 0x000fea0003800000 */
[----:B------:R-:W-:Y:S01]  /*1450*/  ISETP.GE.AND P1, PT, R0, 0x1, PT ;  /* 0x000000010000780c */ /* 0x000fe20003f26270 */
[----:B------:R-:W-:Y:S01]  /*1460*/  UIADD3 UR46, UR46, 0x18100, URZ ;  /* 0x000181002e2e7890 */ /* 0x000fe2000fffe03f */
[----:B------:R-:W-:Y:S01]  /*1470*/  WARPGROUP.ARRIVE ;  /* 0x00000000000079c5 */ /* 0x000fe20000000000 */
[----:B------:R-:W-:Y:S01]  /*1480*/  ULOP3.LUT UR4, UR47, 0x10000, URZ, 0xfc, !UPT ;  /* 0x000100002f047892 */ /* 0x000fe2000f8efc3f */
[----:B------:R-:W-:Y:S01]  /*1490*/  STL [R1+0x2c8], R17 ;  /* 0x0002c81101007387 */ /* 0x000fe20000100800 */
[----:B------:R-:W-:-:S02]  /*14a0*/  USHF.R.U32.HI UR46, URZ, 0x4, UR46 ;  /* 0x000000043f2e7899 */ /* 0x000fc4000801162e */
[----:B------:R-:W-:Y:S01]  /*14b0*/  ULEA UR6, UR39, UR4, 0xb ;  /* 0x0000000427067291 */ /* 0x000fe2000f8e583f */
[----:B-----5:R-:W-:Y:S01]  /*14c0*/  STL [R1+0x2c4], R16 ;  /* 0x0002c41001007387 */ /* 0x020fe20000100800 */
[----:B------:R-:W-:Y:S01]  /*14d0*/  ULOP3.LUT UR5, UR46, 0x3fff, URZ, 0xc0, !UPT ;  /* 0x00003fff2e057892 */ /* 0x000fe2000f8ec03f */
[----:B------:R-:W-:Y:S01]  /*14e0*/  UMOV UR9, 0x40000040 ;  /* 0x4000004000097882 */ /* 0x000fe20000000000 */
[----:B------:R-:W-:Y:S02]  /*14f0*/  UMOV UR11, 0x40000040 ;  /* 0x40000040000b7882 */ /* 0x000fe40000000000 */
[----:B------:R-:W-:Y:S01]  /*1500*/  ULOP3.LUT UR5, UR5, 0x10000, URZ, 0xfc, !UPT ;  /* 0x0001000005057892 */ /* 0x000fe2000f8efc3f */
[----:B------:R0:W-:Y:S01]  /*1510*/  STL [R1+0x2c0], R3 ;  /* 0x0002c00301007387 */ /* 0x0001e20000100800 */
[----:B------:R-:W-:Y:S02]  /*1520*/  UMOV UR8, UR6 ;  /* 0x0000000600087c82 */ /* 0x000fe40008000000 */
[----:B------:R-:W-:Y:S01]  /*1530*/  ULEA UR7, UR39, UR5, 0xb ;  /* 0x0000000527077291 */ /* 0x000fe2000f8e583f */
[----:B------:R1:W-:Y:S06]  /*1540*/  STL [R1+0x2bc], R2 ;  /* 0x0002bc0201007387 */ /* 0x0003ec0000100800 */
[----:B------:R-:W-:-:S02]  /*1550*/  UMOV UR10, UR7 ;  /* 0x00000007000a7c82 */ /* 0x000fc40008000000 */
[----:B------:R-:W-:Y:S01]  /*1560*/  HGMMA.64x256x8.F32.TF32 R24, gdesc[UR8], RZ, !UPT, gsb0 ;  /* 0x07e00000081879f0 */ /* 0x000fe2000c0028ff */
[----:B------:R-:W-:Y:S01]  /*1570*/  UIADD3 UR8, UR6, 0x400, URZ ;  /* 0x0000040006087890 */ /* 0x000fe2000fffe03f */
[----:B------:R-:W-:Y:S01]  /*1580*/  UMOV UR9, 0x40000040 ;  /* 0x4000004000097882 */ /* 0x000fe20000000000 */
[----:B------:R-:W-:Y:S02]  /*1590*/  WARPGROUP.DEPBAR.LE gsb0, 0x0 ;  /* 0x00008000000079c5 */ /* 0x000fe40000010000 */
[----:B------:R-:W-:Y:S01]  /*15a0*/  STL.64 [R1], R24 ;  /* 0x0000001801007387 */ /* 0x000fe20000100a00 */
[----:B------:R-:W-:Y:S01]  /*15b0*/  IMAD.MOV.U32 R235, RZ, RZ, R46 ;  /* 0x000000ffffeb7224 */ /* 0x000fe200078e002e */
[----:B------:R-:W-:Y:S01]  /*15c0*/  MOV R228, R53 ;  /* 0x0000003500e47202 */ /* 0x000fe20000000f00 */
[----:B------:R-:W-:Y:S01]  /*15d0*/  IMAD.MOV.U32 R234, RZ, RZ, R47 ;  /* 0x000000ffffea7224 */ /* 0x000fe200078e002f */
[----:B------:R-:W-:Y:S01]  /*15e0*/  STL.64 [R1+0x8], R26 ;  /* 0x0000081a01007387 */ /* 0x000fe20000100a00 */
        /* <DEDUP_REMOVED lines=29> */
[----:B0-----:R-:W-:Y:S01]  /*17c0*/  MOV R3, R149 ;  /* 0x0000009500037202 */ /* 0x001fe20000000f00 */
[----:B------:R-:W-:Y:S01]  /*17d0*/  IMAD.MOV.U32 R217, RZ, RZ, R64 ;  /* 0x000000ffffd97224 */ /* 0x000fe200078e0040 */
[----:B------:R-:W-:Y:S01]  /*17e0*/  STL.64 [R1+0x48], R42 ;  /* 0x0000482a01007387 */ /* 0x000fe20000100a00 */
[----:B------:R-:W-:-:S02]  /*17f0*/  IMAD.MOV.U32 R215, RZ, RZ, R66 ;  /* 0x000000ffffd77224 */ /* 0x000fc400078e0042 */
[----:B------:R-:W-:Y:S01]  /*1800*/  IMAD.MOV.U32 R214, RZ, RZ, R67 ;  /* 0x000000ffffd67224 */ /* 0x000fe200078e0043 */
[----:B------:R0:W-:Y:S01]  /*1810*/  STL.64 [R1+0x50], R44 ;  /* 0x0000502c01007387 */ /* 0x0001e20000100a00 */
[----:B------:R-:W-:Y:S02]  /*1820*/  IMAD.MOV.U32 R152, RZ, RZ, R68 ;  /* 0x000000ffff987224 */ /* 0x000fe400078e0044 */
[----:B------:R-:W-:Y:S01]  /*1830*/  IMAD.MOV.U32 R153, RZ, RZ, R69 ;  /* 0x000000ffff997224 */ /* 0x000fe200078e0045 */
[----:B------:R-:W-:Y:S01]  /*1840*/  STL [R1+0x580], R162 ;  /* 0x000580a201007387 */ /* 0x000fe20000100800 */
[----:B------:R-:W-:Y:S02]  /*1850*/  IMAD.MOV.U32 R154, RZ, RZ, R70 ;  /* 0x000000ffff9a7224 */ /* 0x000fe400078e0046 */
[----:B------:R-:W-:Y:S02]  /*1860*/  IMAD.MOV.U32 R155, RZ, RZ, R71 ;  /* 0x000000ffff9b7224 */ /* 0x000fe400078e0047 */
[----:B------:R-:W-:-:S02]  /*1870*/  IMAD.MOV.U32 R156, RZ, RZ, R72 ;  /* 0x000000ffff9c7224 */ /* 0x000fc400078e0048 */
[----:B------:R-:W-:Y:S02]  /*1880*/  IMAD.MOV.U32 R157, RZ, RZ, R73 ;  /* 0x000000ffff9d7224 */ /* 0x000fe400078e0049 */
[----:B------:R-:W-:Y:S02]  /*1890*/  IMAD.MOV.U32 R158, RZ, RZ, R74 ;  /* 0x000000ffff9e7224 */ /* 0x000fe400078e004a */
[----:B------:R-:W-:Y:S02]  /*18a0*/  IMAD.MOV.U32 R159, RZ, RZ, R75 ;  /* 0x000000ffff9f7224 */ /* 0x000fe400078e004b */
        /* <DEDUP_REMOVED lines=65> */
[----:B--23--:R-:W-:Y:S02]  /*1cc0*/  IMAD.MOV.U32 R5, RZ, RZ, R147 ;  /* 0x000000ffff057224 */ /* 0x00cfe400078e0093 */
[----:B------:R-:W-:Y:S02]  /*1cd0*/  IMAD.MOV.U32 R4, RZ, RZ, R148 ;  /* 0x000000ffff047224 */ /* 0x000fe400078e0094 */
[----:B-1----:R-:W-:Y:S02]  /*1ce0*/  IMAD.MOV.U32 R2, RZ, RZ, R150 ;  /* 0x000000ffff027224 */ /* 0x002fe400078e0096 */
[----:B------:R-:W-:-:S02]  /*1cf0*/  IMAD.MOV.U32 R0, RZ, RZ, R151 ;  /* 0x000000ffff007224 */ /* 0x000fc400078e0097 */
[----:B0-----:R-:W-:-:S06]  /*1d00*/  WARPGROUP.ARRIVE ;  /* 0x00000000000079c5 */ /* 0x001fcc0000000000 */
[----:B------:R-:W-:Y:S03]  /*1d10*/  HGMMA.64x256x8.F32.TF32 R24, gdesc[UR8], RZ, !UPT, gsb0 ;  /* 0x07e00000081879f0 */ /* 0x000fe6000c0028ff */
[----:B------:R-:W-:Y:S02]  /*1d20*/  WARPGROUP.DEPBAR.LE gsb0, 0x0 ;  /* 0x00008000000079c5 */ /* 0x000fe40000010000 */
[----:B------:R-:W-:Y:S04]  /*1d30*/  STL.64 [R1+0x578], R150 ;  /* 0x0005789601007387 */ /* 0x000fe80000100a00 */
        /* <DEDUP_REMOVED lines=20> */
[----:B------:R0:W-:Y:S04]  /*1e80*/  STL.64 [R1+0x4d0], R108 ;  /* 0x0004d06c01007387 */ /* 0x0001e80000100a00 */
[----:B0-----:R-:W2:Y:S04]  /*1e90*/  LDL.LU R108, [R1] ;  /* 0x00000000016c7983 */ /* 0x001ea80000300800 */
[----:B------:R-:W2:Y:S04]  /*1ea0*/  LDL.LU R109, [R1+0x4] ;  /* 0x00000400016d7983 */ /* 0x000ea80000300800 */
        /* <DEDUP_REMOVED lines=19> */
[----:B------:R-:W2:Y:S01]  /*1fe0*/  LDL.LU R129, [R1+0x54] ;  /* 0x0000540001817983 */ /* 0x000ea20000300800 */
[----:B------:R-:W-:Y:S01]  /*1ff0*/  IMAD.MOV.U32 R130, RZ, RZ, R235 ;  /* 0x000000ffff827224 */ /* 0x000fe200078e00eb */
[----:B------:R-:W-:Y:S01]  /*2000*/  MOV R139, R226 ;  /* 0x000000e2008b7202 */ /* 0x000fe20000000f00 */
[----:B------:R-:W-:Y:S01]  /*2010*/  IMAD.MOV.U32 R131, RZ, RZ, R234 ;  /* 0x000000ffff837224 */ /* 0x000fe200078e00ea */
[----:B------:R-:W-:Y:S01]  /*2020*/  MOV R151, R214 ;  /* 0x000000d600977202 */ /* 0x000fe20000000f00 */
[----:B------:R-:W-:Y:S01]  /*2030*/  IMAD.MOV.U32 R132, RZ, RZ, R233 ;  /* 0x000000ffff847224 */ /* 0x000fe200078e00e9 */
[----:B------:R-:W-:Y:S01]  /*2040*/  MOV R235, R0 ;  /* 0x0000000000eb7202 */ /* 0x000fe20000000f00 */
[----:B------:R-:W-:Y:S01]  /*2050*/  IMAD.MOV.U32 R133, RZ, RZ, R232 ;  /* 0x000000ffff857224 */ /* 0x000fe200078e00e8 */
[----:B------:R-:W-:Y:S01]  /*2060*/  UIADD3 UR8, UR6, 0x2, URZ ;  /* 0x0000000206087890 */ /* 0x000fe2000fffe03f */
[----:B------:R-:W-:Y:S01]  /*2070*/  IMAD.MOV.U32 R134, RZ, RZ, R231 ;  /* 0x000000ffff867224 */ /* 0x000fe200078e00e7 */
[----:B------:R-:W-:Y:S01]  /*2080*/  UIADD3 UR10, UR7, 0x2, URZ ;  /* 0x00000002070a7890 */ /* 0x000fe2000fffe03f */
[----:B------:R-:W-:Y:S01]  /*2090*/  IMAD.MOV.U32 R135, RZ, RZ, R230 ;  /* 0x000000ffff877224 */ /* 0x000fe200078e00e6 */
[----:B------:R-:W-:Y:S01]  /*20a0*/  UMOV UR9, 0x40000040 ;  /* 0x4000004000097882 */ /* 0x000fe20000000000 */
[----:B------:R-:W-:Y:S01]  /*20b0*/  IMAD.MOV.U32 R136, RZ, RZ, R229 ;  /* 0x000000ffff887224 */ /* 0x000fe200078e00e5 */
[----:B------:R-:W-:Y:S01]  /*20c0*/  UMOV UR11, 0x40000040 ;  /* 0x40000040000b7882 */ /* 0x000fe20000000000 */
[----:B------:R-:W-:-:S02]  /*20d0*/  IMAD.MOV.U32 R137, RZ, RZ, R228 ;  /* 0x000000ffff897224 */ /* 0x000fc400078e00e4 */
[----:B------:R-:W-:Y:S02]  /*20e0*/  IMAD.MOV.U32 R138, RZ, RZ, R227 ;  /* 0x000000ffff8a7224 */ /* 0x000fe400078e00e3 */
[----:B------:R-:W-:Y:S02]  /*20f0*/  IMAD.MOV.U32 R140, RZ, RZ, R225 ;  /* 0x000000ffff8c7224 */ /* 0x000fe400078e00e1 */
[----:B------:R-:W-:Y:S02]  /*2100*/  IMAD.MOV.U32 R141, RZ, RZ, R224 ;  /* 0x000000ffff8d7224 */ /* 0x000fe400078e00e0 */
[----:B------:R-:W-:Y:S01]  /*2110*/  IMAD.MOV.U32 R142, RZ, RZ, R223 ;  /* 0x000000ffff8e7224 */ /* 0x000fe200078e00df */
[----:B------:R-:W-:Y:S01]  /*2120*/  MOV R223, R13 ;  /* 0x0000000d00df7202 */ /* 0x000fe20000000f00 */
        /* <DEDUP_REMOVED lines=29> */
[----:B------:R-:W-:-:S06]  /*2300*/  IMAD.MOV.U32 R234, RZ, RZ, R2 ;  /* 0x000000ffffea7224 */ /* 0x000fcc00078e0002 */
[----:B--2---:R-:W-:-:S06]  /*2310*/  WARPGROUP.ARRIVE ;  /* 0x00000000000079c5 */ /* 0x004fcc0000000000 */
[----:B------:R-:W-:Y:S03]  /*2320*/  HGMMA.64x256x8.F32.TF32 R108, gdesc[UR8], R108, gsb0 ;  /* 0x07e00000086c79f0 */ /* 0x000fe6000800286c */
[----:B------:R-:W-:Y:S02]  /*2330*/  WARPGROUP.DEPBAR.LE gsb0, 0x0 ;  /* 0x00008000000079c5 */ /* 0x000fe40000010000 */
[----:B------:R-:W-:Y:S04]  /*2340*/  STL.64 [R1], R108 ;  /* 0x0000006c01007387 */ /* 0x000fe80000100a00 */
        /* <DEDUP_REMOVED lines=63> */
[----:B0-----:R-:W2:Y:S04]  /*2740*/  LDL.LU R162, [R1+0x580] ;  /* 0x0005800001a27983 */ /* 0x001ea80000300800 */
[----:B------:R-:W3:Y:S04]  /*2750*/  LDL.LU.64 R150, [R1+0x578] ;  /* 0x0005780001967983 */ /* 0x000ee80000300a00 */
        /* <DEDUP_REMOVED lines=20> */
[----:B------:R-:W3:Y:S01]  /*28a0*/  LDL.LU.64 R108, [R1+0x4d0] ;  /* 0x0004d000016c7983 */ /* 0x000ee20000300a00 */
[----:B------:R-:W-:Y:S01]  /*28b0*/  UIADD3 UR8, UR6, 0x402, URZ ;  /* 0x0000040206087890 */ /* 0x000fe2000fffe03f */
[----:B------:R-:W-:Y:S01]  /*28c0*/  UMOV UR9, 0x40000040 ;  /* 0x4000004000097882 */ /* 0x000fe20000000000 */
[----:B---3--:R-:W-:-:S07]  /*28d0*/  WARPGROUP.ARRIVE ;  /* 0x00000000000079c5 */ /* 0x008fce0000000000 */
[----:B------:R-:W-:Y:S03]  /*28e0*/  HGMMA.64x256x8.F32.TF32 R24, gdesc[UR8], R24, gsb0 ;  /* 0x07e00000081879f0 */ /* 0x000fe60008002818 */
        /* <DEDUP_REMOVED lines=65> */
[----:B0-----:R-:W3:Y:S04]  /*2d00*/  LDL.LU.64 R24, [R1] ;  /* 0x0000000001187983 */ /* 0x001ee80000300a00 */
        /* <DEDUP_REMOVED lines=63> */
[----:B------:R-:W-:-:S02]  /*3100*/  UIADD3 UR8, UR6, 0x4, URZ ;  /* 0x0000000406087890 */ /* 0x000fc4000fffe03f */
[----:B------:R-:W-:Y:S01]  /*3110*/  UIADD3 UR10, UR7, 0x4, URZ ;  /* 0x00000004070a7890 */ /* 0x000fe2000fffe03f */
[----:B------:R-:W-:Y:S01]  /*3120*/  UMOV UR9, 0x40000040 ;  /* 0x4000004000097882 */ /* 0x000fe20000000000 */
[----:B------:R-:W-:Y:S01]  /*3130*/  UMOV UR11, 0x40000040 ;  /* 0x40000040000b7882 */ /* 0x000fe20000000000 */
[----:B---3--:R-:W-:-:S06]  /*3140*/  WARPGROUP.ARRIVE ;  /* 0x00000000000079c5 */ /* 0x008fcc0000000000 */
[----:B------:R-:W-:Y:S03]  /*3150*/  HGMMA.64x256x8.F32.TF32 R24, gdesc[UR8], R24, gsb0 ;  /* 0x07e00000081879f0 */ /* 0x000fe60008002818 */
        /* <DEDUP_REMOVED lines=34> */
[----:B------:R-:W-:-:S02]  /*3380*/  IMAD.MOV.U32 R21, RZ, RZ, R135 ;  /* 0x000000ffff157224 */ /* 0x000fc400078e0087 */
[----:B------:R-:W-:Y:S01]  /*3390*/  IMAD.MOV.U32 R216, RZ, RZ, R132 ;  /* 0x000000ffffd87224 */ /* 0x000fe200078e0084 */
[----:B------:R-:W-:Y:S01]  /*33a0*/  STL.64 [R1+0x48], R42 ;  /* 0x0000482a01007387 */ /* 0x000fe20000100a00 */
[----:B------:R-:W-:Y:S02]  /*33b0*/  IMAD.MOV.U32 R23, RZ, RZ, R133 ;  /* 0x000000ffff177224 */ /* 0x000fe400078e0085 */
[----:B------:R-:W-:Y:S01]  /*33c0*/  IMAD.MOV.U32 R214, RZ, RZ, R130 ;  /* 0x000000ffffd67224 */ /* 0x000fe200078e0082 */
[----:B------:R0:W-:Y:S01]  /*33d0*/  STL.64 [R1+0x50], R44 ;  /* 0x0000502c01007387 */ /* 0x0001e20000100a00 */
[----:B------:R-:W-:Y:S02]  /*33e0*/  IMAD.MOV.U32 R215, RZ, RZ, R131 ;  /* 0x000000ffffd77224 */ /* 0x000fe400078e0083 */
[----:B------:R-:W-:Y:S01]  /*33f0*/  IMAD.MOV.U32 R212, RZ, RZ, R128 ;  /* 0x000000ffffd47224 */ /* 0x000fe200078e0080 */
[----:B------:R-:W3:Y:S01]  /*3400*/  LDL.LU.64 R150, [R1+0x4c8] ;  /* 0x0004c80001967983 */ /* 0x000ee20000300a00 */
[----:B------:R-:W-:-:S02]  /*3410*/  IMAD.MOV.U32 R210, RZ, RZ, R126 ;  /* 0x000000ffffd27224 */ /* 0x000fc400078e007e */
[----:B------:R-:W-:Y:S01]  /*3420*/  IMAD.MOV.U32 R211, RZ, RZ, R127 ;  /* 0x000000ffffd37224 */ /* 0x000fe200078e007f */
[----:B------:R-:W3:Y:S01]  /*3430*/  LDL.LU.64 R148, [R1+0x4c0] ;  /* 0x0004c00001947983 */ /* 0x000ee20000300a00 */
[----:B------:R-:W-:Y:S02]  /*3440*/  IMAD.MOV.U32 R208, RZ, RZ, R124 ;  /* 0x000000ffffd07224 */ /* 0x000fe400078e007c */
[----:B------:R-:W-:Y:S01]  /*3450*/  IMAD.MOV.U32 R209, RZ, RZ, R125 ;  /* 0x000000ffffd17224 */ /* 0x000fe200078e007d */
[----:B------:R-:W3:Y:S01]  /*3460*/  LDL.LU.64 R146, [R1+0x4b8] ;  /* 0x0004b80001927983 */ /* 0x000ee20000300a00 */
        /* <DEDUP_REMOVED lines=122> */
[----:B0-----:R-:W3:Y:S04]  /*3c10*/  LDL.LU.64 R44, [R1+0x320] ;  /* 0x00032000012c7983 */ /* 0x001ee80000300a00 */
        /* <DEDUP_REMOVED lines=11> */
[----:B------:R-:W-:-:S02]  /*3cd0*/  UMOV UR9, 0x40000040 ;  /* 0x4000004000097882 */ /* 0x000fc40000000000 */
[----:B--2---:R-:W-:Y:S01]  /*3ce0*/  STL [R1+0x2b8], R162 ;  /* 0x0002b8a201007387 */ /* 0x004fe20000100800 */
[----:B---3--:R-:W-:-:S06]  /*3cf0*/  WARPGROUP.ARRIVE ;  /* 0x00000000000079c5 */ /* 0x008fcc0000000000 */
        /* <DEDUP_REMOVED lines=50> */
[----:B------:R-:W-:-:S02]  /*4020*/  IMAD.MOV.U32 R136, RZ, RZ, R233 ;  /* 0x000000ffff887224 */ /* 0x000fc400078e00e9 */
[----:B------:R-:W-:Y:S02]  /*4030*/  IMAD.MOV.U32 R137, RZ, RZ, R232 ;  /* 0x000000ffff897224 */ /* 0x000fe400078e00e8 */
[----:B------:R-:W-:Y:S01]  /*4040*/  IMAD.MOV.U32 R138, RZ, RZ, R231 ;  /* 0x000000ffff8a7224 */ /* 0x000fe200078e00e7 */
[----:B------:R-:W-:Y:S01]  /*4050*/  MOV R231, R7 ;  /* 0x0000000700e77202 */ /* 0x000fe20000000f00 */
        /* <DEDUP_REMOVED lines=10> */
[----:B------:R-:W-:Y:S01]  /*4100*/  IMAD.MOV.U32 R150, RZ, RZ, R219 ;  /* 0x000000ffff967224 */ /* 0x000fe200078e00db */
[----:B------:R-:W-:Y:S01]  /*4110*/  MOV R219, R21 ;  /* 0x0000001500db7202 */ /* 0x000fe20000000f00 */
[----:B------:R-:W-:Y:S02]  /*4120*/  IMAD.MOV.U32 R151, RZ, RZ, R218 ;  /* 0x000000ffff977224 */ /* 0x000fe400078e00da */
[----:B------:R-:W-:Y:S02]  /*4130*/  IMAD.MOV.U32 R162, RZ, RZ, R217 ;  /* 0x000000ffffa27224 */ /* 0x000fe400078e00d9 */
[----:B------:R-:W-:Y:S02]  /*4140*/  IMAD.MOV.U32 R130, RZ, RZ, R17 ;  /* 0x000000ffff827224 */ /* 0x000fe400078e0011 */
        /* <DEDUP_REMOVED lines=8> */
[----:B------:R-:W-:Y:S01]  /*41d0*/  IMAD.MOV.U32 R220, RZ, RZ, R20 ;  /* 0x000000ffffdc7224 */ /* 0x000fe200078e0014 */
[----:B------:R0:W5:Y:S01]  /*41e0*/  LDL.LU R17, [R1+0x2c8] ;  /* 0x0002c80001117983 */ /* 0x0001620000300800 */
[----:B------:R-:W-:-:S02]  /*41f0*/  IMAD.MOV.U32 R221, RZ, RZ, R19 ;  /* 0x000000ffffdd7224 */ /* 0x000fc400078e0013 */
[----:B------:R-:W-:Y:S01]  /*4200*/  IMAD.MOV.U32 R222, RZ, RZ, R18 ;  /* 0x000000ffffde7224 */ /* 0x000fe200078e0012 */
[----:B------:R0:W5:Y:S01]  /*4210*/  LDL.LU R16, [R1+0x2c4] ;  /* 0x0002c40001107983 */ /* 0x0001620000300800 */
[----:B------:R-:W-:Y:S02]  /*4220*/  IMAD.MOV.U32 R223, RZ, RZ, R15 ;  /* 0x000000ffffdf7224 */ /* 0x000fe400078e000f */
[----:B------:R-:W-:Y:S01]  /*4230*/  IMAD.MOV.U32 R224, RZ, RZ, R14 ;  /* 0x000000ffffe07224 */ /* 0x000fe200078e000e */
[----:B------:R0:W5:Y:S01]  /*4240*/  LDL.LU R3, [R1+0x2c0] ;  /* 0x0002c00001037983 */ /* 0x0001620000300800 */
[----:B------:R-:W-:Y:S02]  /*4250*/  IMAD.MOV.U32 R225, RZ, RZ, R13 ;  /* 0x000000ffffe17224 */ /* 0x000fe400078e000d */
[----:B------:R-:W-:Y:S01]  /*4260*/  IMAD.MOV.U32 R226, RZ, RZ, R12 ;  /* 0x000000ffffe27224 */ /* 0x000fe200078e000c */
[----:B------:R0:W5:Y:S01]  /*4270*/  LDL.LU R2, [R1+0x2bc] ;  /* 0x0002bc0001027983 */ /* 0x0001620000300800 */
[----:B------:R-:W-:-:S02]  /*4280*/  IMAD.MOV.U32 R227, RZ, RZ, R11 ;  /* 0x000000ffffe37224 */ /* 0x000fc400078e000b */
[----:B------:R-:W-:Y:S02]  /*4290*/  IMAD.MOV.U32 R228, RZ, RZ, R10 ;  /* 0x000000ffffe47224 */ /* 0x000fe400078e000a */
[----:B------:R-:W-:Y:S02]  /*42a0*/  IMAD.MOV.U32 R229, RZ, RZ, R9 ;  /* 0x000000ffffe57224 */ /* 0x000fe400078e0009 */
[----:B------:R-:W-:Y:S02]  /*42b0*/  IMAD.MOV.U32 R230, RZ, RZ, R8 ;  /* 0x000000ffffe67224 */ /* 0x000fe400078e0008 */
[----:B------:R-:W-:Y:S02]  /*42c0*/  IMAD.MOV.U32 R232, RZ, RZ, R6 ;  /* 0x000000ffffe87224 */ /* 0x000fe400078e0006 */
[----:B------:R-:W-:Y:S02]  /*42d0*/  IMAD.MOV.U32 R233, RZ, RZ, R5 ;  /* 0x000000ffffe97224 */ /* 0x000fe400078e0005 */
[----:B------:R-:W-:-:S02]  /*42e0*/  IMAD.MOV.U32 R234, RZ, RZ, R4 ;  /* 0x000000ffffea7224 */ /* 0x000fc400078e0004 */
        /* <DEDUP_REMOVED lines=68> */
[----:B-1----:R0:W5:Y:S04]  /*4730*/  LDL.LU R162, [R1+0x2b8] ;  /* 0x0002b80001a27983 */ /* 0x0021680000300800 */
[----:B------:R-:W2:Y:S04]  /*4740*/  LDL.LU.64 R150, [R1+0x2b0] ;  /* 0x0002b00001967983 */ /* 0x000ea80000300a00 */
        /* <DEDUP_REMOVED lines=20> */
[----:B------:R-:W2:Y:S01]  /*4890*/  LDL.LU.64 R108, [R1+0x208] ;  /* 0x00020800016c7983 */ /* 0x000ea20000300a00 */
[----:B------:R-:W-:Y:S01]  /*48a0*/  UIADD3 UR8, UR6, 0x406, URZ ;  /* 0x0000040606087890 */ /* 0x000fe2000fffe03f */
[----:B------:R-:W-:Y:S01]  /*48b0*/  UMOV UR9, 0x40000040 ;  /* 0x4000004000097882 */ /* 0x000fe20000000000 */
[----:B--2---:R-:W-:-:S07]  /*48c0*/  WARPGROUP.ARRIVE ;  /* 0x00000000000079c5 */ /* 0x004fce0000000000 */
[----:B------:R-:W-:Y:S03]  /*48d0*/  HGMMA.64x256x8.F32.TF32 R24, gdesc[UR8], R24, gsb0 ;  /* 0x07e00000081879f0 */ /* 0x000fe60008002818 */
[----:B------:R-:W-:Y:S02]  /*48e0*/  WARPGROUP.DEPBAR.LE gsb0, 0x0 ;  /* 0x00008000000079c5 */ /* 0x000fe40000010000 */
[----:B0-----:R-:W-:Y:S05]  /*48f0*/  @!P1 BRA `(.L_x_18) ;  /* 0x0000004000b89947 */ /* 0x001fea0003800000 */
[----:B------:R-:W-:-:S04]  /*4900*/  UIADD3 UR6, UR39, 0x1, URZ ;  /* 0x0000000127067890 */ /* 0x000fc8000fffe03f */
[----:B------:R-:W-:-:S04]  /*4910*/  UISETP.NE.AND UP0, UPT, UR6, 0x3, UPT ;  /* 0x000000030600788c */ /* 0x000fc8000bf05270 */
[----:B------:R-:W-:Y:S02]  /*4920*/  USEL UR7, URZ, 0x1, UP0 ;  /* 0x000000013f077887 */ /* 0x000fe40008000000 */
[----:B------:R-:W-:Y:S02]  /*4930*/  USEL UR6, UR6, URZ, UP0 ;  /* 0x0000003f06067287 */ /* 0x000fe40008000000 */
[----:B------:R-:W-:-:S06]  /*4940*/  ULOP3.LUT UR7, UR38, UR7, URZ, 0x3c, !UPT ;  /* 0x0000000726077292 */ /* 0x000fcc000f8e3c3f */
[----:B------:R-:W-:Y:S01]  /*4950*/  IMAD.U32 R0, RZ, RZ, UR7 ;  /* 0x00000007ff007e24 */ /* 0x000fe2000f8e00ff */
[----:B------:R-:W-:-:S06]  /*4960*/  UMOV UR7, UR39 ;  /* 0x0000002700077c82 */ /* 0x000fcc0008000000 */
.L_x_25:
[----:B------:R-:W-:Y:S05]  /*4970*/  @!P0 BRA `(.L_x_19) ;  /* 0x0000000000048947 */ /* 0x000fea0003800000 */
[----:B------:R-:W-:Y:S01]  /*4980*/  BPT.TRAP 0x1 ;  /* 0x000000040000795c */ /* 0x000fe20000300000 */
.L_x_19:
[----:B------:R-:W0:Y:S01]  /*4990*/  S2UR UR8, SR_CgaCtaId ;  /* 0x00000000000879c3 */ /* 0x000e220000008800 */
[----:B------:R-:W-:Y:S01]  /*49a0*/  UMOV UR12, 0x400 ;  /* 0x00000400000c7882 */ /* 0x000fe20000000000 */
[----:B------:R-:W-:Y:S01]  /*49b0*/  SHF.L.U32 R4, R0, 0x1f, RZ ;  /* 0x0000001f00047819 */ /* 0x000fe200000006ff */
[----:B0-----:R-:W-:-:S04]  /*49c0*/  ULEA UR12, UR8, UR12, 0x18 ;  /* 0x0000000c080c7291 */ /* 0x001fc8000f8ec03f */
[----:B------:R-:W-:-:S09]  /*49d0*/  ULEA UR8, UR6, UR12, 0x3 ;  /* 0x0000000c06087291 */ /* 0x000fd2000f8e183f */
[----:B------:R0:W1:Y:S01]  /*49e0*/  SYNCS.PHASECHK.TRANS64.TRYWAIT P1, [UR8], R4 ;  /* 0x00000004ff0075a7 */ /* 0x0000620008020148 */
[----:B------:R-:W-:Y:S05]  /*49f0*/  @!P0 BRA `(.L_x_20) ;  /* 0x0000000000048947 */ /* 0x000fea0003800000 */
[----:B------:R-:W-:Y:S01]  /*4a00*/  BPT.TRAP 0x1 ;  /* 0x000000040000795c */ /* 0x000fe20000300000 */
.L_x_20:
[----:B-1----:R-:W-:Y:S05]  /*4a10*/  @P1 BRA `(.L_x_21) ;  /* 0x0000000000081947 */ /* 0x002fea0003800000 */
[----:B------:R-:W1:Y:S02]  /*4a20*/  SYNCS.PHASECHK.TRANS64.TRYWAIT P1, [UR8], R4 ;  /* 0x00000004ff0075a7 */ /* 0x000e640008020148 */
[----:B-1----:R-:W-:Y:S05]  /*4a30*/  @!P1 BRA `(.L_x_22) ;  /* 0x0000016000e09947 */ /* 0x002fea0003800000 */
.L_x_21:
        /* <DEDUP_REMOVED lines=64> */
[----:B--2---:R-:W2:Y:S04]  /*4e40*/  LDL.LU.64 R24, [R1] ;  /* 0x0000000001187983 */ /* 0x004ea80000300a00 */
        /* <DEDUP_REMOVED lines=63> */
[----:B------:R-:W-:-:S02]  /*5240*/  ULEA UR13, UR6, UR4, 0xb ;  /* 0x00000004060d7291 */ /* 0x000fc4000f8e583f */
[----:B------:R-:W-:Y:S01]  /*5250*/  ULEA UR14, UR6, UR5, 0xb ;  /* 0x00000005060e7291 */ /* 0x000fe2000f8e583f */
[----:B-----5:R-:W-:Y:S01]  /*5260*/  STL [R1+0x2cc], R17 ;  /* 0x0002cc1101007387 */ /* 0x020fe20000100800 */
[----:B------:R-:W-:Y:S01]  /*5270*/  UMOV UR9, 0x40000040 ;  /* 0x4000004000097882 */ /* 0x000fe20000000000 */
[----:B------:R-:W-:Y:S02]  /*5280*/  UMOV UR11, 0x40000040 ;  /* 0x40000040000b7882 */ /* 0x000fe40000000000 */
[----:B------:R-:W-:Y:S01]  /*5290*/  UMOV UR8, UR13 ;  /* 0x0000000d00087c82 */ /* 0x000fe20008000000 */
[----:B------:R-:W-:Y:S01]  /*52a0*/  STL [R1+0x2c8], R16 ;  /* 0x0002c81001007387 */ /* 0x000fe20000100800 */
[----:B------:R-:W-:-:S03]  /*52b0*/  UMOV UR10, UR14 ;  /* 0x0000000e000a7c82 */ /* 0x000fc60008000000 */
[----:B------:R-:W-:Y:S04]  /*52c0*/  STL [R1+0x2c4], R3 ;  /* 0x0002c40301007387 */ /* 0x000fe80000100800 */
[----:B------:R3:W-:Y:S04]  /*52d0*/  STL [R1+0x2c0], R2 ;  /* 0x0002c00201007387 */ /* 0x0007e80000100800 */
[----:B------:R4:W-:Y:S01]  /*52e0*/  STL [R1+0x2bc], R0 ;  /* 0x0002bc0001007387 */ /* 0x0009e20000100800 */
[----:B--2---:R-:W-:-:S06]  /*52f0*/  WARPGROUP.ARRIVE ;  /* 0x00000000000079c5 */ /* 0x004fcc0000000000 */
[----:B------:R-:W-:Y:S03]  /*5300*/  HGMMA.64x256x8.F32.TF32 R24, gdesc[UR8], R24, gsb0 ;  /* 0x07e00000081879f0 */ /* 0x000fe60008002818 */
[----:B------:R-:W-:Y:S02]  /*5310*/  WARPGROUP.DEPBAR.LE gsb0, 0x0 ;  /* 0x00008000000079c5 */ /* 0x000fe40000010000 */
[----:B------:R-:W-:Y:S01]  /*5320*/  STL.64 [R1], R24 ;  /* 0x0000001801007387 */ /* 0x000fe20000100a00 */
[----:B---3--:R-:W-:Y:S01]  /*5330*/  IMAD.MOV.U32 R2, RZ, RZ, R150 ;  /* 0x000000ffff027224 */ /* 0x008fe200078e0096 */
[----:B------:R-:W-:Y:S01]  /*5340*/  MOV R10, R142 ;  /* 0x0000008e000a7202 */ /* 0x000fe20000000f00 */
[----:B----4-:R-:W-:Y:S01]  /*5350*/  IMAD.MOV.U32 R0, RZ, RZ, R151 ;  /* 0x000000ffff007224 */ /* 0x010fe200078e0097 */
[----:B------:R-:W-:Y:S01]  /*5360*/  STL.64 [R1+0x8], R26 ;  /* 0x0000081a01007387 */ /* 0x000fe20000100a00 */
[----:B01----:R-:W-:Y:S01]  /*5370*/  IMAD.MOV.U32 R4, RZ, RZ, R148 ;  /* 0x000000ffff047224 */ /* 0x003fe200078e0094 */
        /* <DEDUP_REMOVED lines=33> */
[----:B------:R0:W-:Y:S01]  /*5590*/  STL.64 [R1+0x50], R44 ;  /* 0x0000502c01007387 */ /* 0x0001e20000100a00 */
[----:B------:R-:W-:Y:S02]  /*55a0*/  IMAD.MOV.U32 R212, RZ, RZ, R128 ;  /* 0x000000ffffd47224 */ /* 0x000fe400078e0080 */
[----:B------:R-:W-:Y:S01]  /*55b0*/  IMAD.MOV.U32 R23, RZ, RZ, R129 ;  /* 0x000000ffff177224 */ /* 0x000fe200078e0081 */
[----:B------:R-:W2:Y:S01]  /*55c0*/  LDL.LU.64 R150, [R1+0x780] ;  /* 0x0007800001967983 */ /* 0x000ea20000300a00 */
[----:B------:R-:W-:Y:S02]  /*55d0*/  IMAD.MOV.U32 R210, RZ, RZ, R126 ;  /* 0x000000ffffd27224 */ /* 0x000fe400078e007e */
[----:B------:R-:W-:Y:S01]  /*55e0*/  IMAD.MOV.U32 R211, RZ, RZ, R127 ;  /* 0x000000ffffd37224 */ /* 0x000fe200078e007f */
[----:B------:R-:W2:Y:S01]  /*55f0*/  LDL.LU.64 R148, [R1+0x778] ;  /* 0x0007780001947983 */ /* 0x000ea20000300a00 */
[----:B------:R-:W-:-:S02]  /*5600*/  IMAD.MOV.U32 R208, RZ, RZ, R124 ;  /* 0x000000ffffd07224 */ /* 0x000fc400078e007c */
[----:B------:R-:W-:Y:S01]  /*5610*/  IMAD.MOV.U32 R209, RZ, RZ, R125 ;  /* 0x000000ffffd17224 */ /* 0x000fe200078e007d */
[----:B------:R-:W2:Y:S01]  /*5620*/  LDL.LU.64 R146, [R1+0x770] ;  /* 0x0007700001927983 */ /* 0x000ea20000300a00 */
        /* <DEDUP_REMOVED lines=105> */
[----:B------:R-:W-:-:S03]  /*5cc0*/  IMAD.MOV.U32 R234, RZ, RZ, R47 ;  /* 0x000000ffffea7224 */ /* 0x000fc600078e002f */
        /* <DEDUP_REMOVED lines=15> */
[----:B0-----:R-:W2:Y:S04]  /*5dc0*/  LDL.LU.64 R44, [R1+0x5d8] ;  /* 0x0005d800012c7983 */ /* 0x001ea80000300a00 */
        /* <DEDUP_REMOVED lines=11> */
[----:B------:R-:W-:-:S02]  /*5e80*/  UMOV UR9, 0x40000040 ;  /* 0x4000004000097882 */ /* 0x000fc40000000000 */
[----:B------:R-:W-:Y:S01]  /*5e90*/  STL [R1+0x580], R162 ;  /* 0x000580a201007387 */ /* 0x000fe20000100800 */
[----:B--2---:R-:W-:-:S06]  /*5ea0*/  WARPGROUP.ARRIVE ;  /* 0x00000000000079c5 */ /* 0x004fcc0000000000 */
        /* <DEDUP_REMOVED lines=92> */
[----:B------:R-:W-:Y:S02]  /*6470*/  UIADD3 UR8, UR13, 0x2, URZ ;  /* 0x000000020d087890 */ /* 0x000fe4000fffe03f */
[----:B------:R-:W-:Y:S01]  /*6480*/  UIADD3 UR10, UR14, 0x2, URZ ;  /* 0x000000020e0a7890 */ /* 0x000fe2000fffe03f */
[----:B------:R-:W-:Y:S01]  /*6490*/  UMOV UR9, 0x40000040 ;  /* 0x4000004000097882 */ /* 0x000fe20000000000 */
[----:B------:R-:W-:Y:S01]  /*64a0*/  UMOV UR11, 0x40000040 ;  /* 0x40000040000b7882 */ /* 0x000fe20000000000 */
        /* <DEDUP_REMOVED lines=236> */
[----:B------:R-:W-:Y:S01]  /*7370*/  STL.64 [R1+0x30], R36 ;  /* 0x0000302401007387 */ /* 0x000fe20000100a00 */
[----:B------:R-:W-:-:S03]  /*7380*/  IMAD.MOV.U32 R5, RZ, RZ, R150 ;  /* 0x000000ffff057224 */ /* 0x000fc600078e0096 */
[----:B------:R-:W-:Y:S01]  /*7390*/  STL.64 [R1+0x38], R38 ;  /* 0x0000382601007387 */ /* 0x000fe20000100a00 */
[----:B------:R-:W-:-:S03]  /*73a0*/  IMAD.MOV.U32 R4, RZ, RZ, R151 ;  /* 0x000000ffff047224 */ /* 0x000fc600078e0097 */
[----:B------:R-:W-:Y:S01]  /*73b0*/  STL.64 [R1+0x40], R40 ;  /* 0x0000402801007387 */ /* 0x000fe20000100a00 */
[----:B------:R-:W-:-:S03]  /*73c0*/  IMAD.MOV.U32 R7, RZ, RZ, R148 ;  /* 0x000000ffff077224 */ /* 0x000fc600078e0094 */
[----:B------:R-:W-:Y:S01]  /*73d0*/  STL.64 [R1+0x48], R42 ;  /* 0x0000482a01007387 */ /* 0x000fe20000100a00 */
[----:B------:R-:W-:-:S03]  /*73e0*/  IMAD.MOV.U32 R6, RZ, RZ, R149 ;  /* 0x000000ffff067224 */ /* 0x000fc600078e0095 */
[----:B------:R0:W-:Y:S01]  /*73f0*/  STL.64 [R1+0x50], R44 ;  /* 0x0000502c01007387 */ /* 0x0001e20000100a00 */
[----:B------:R-:W-:Y:S01]  /*7400*/  IMAD.MOV.U32 R9, RZ, RZ, R146 ;  /* 0x000000ffff097224 */ /* 0x000fe200078e0092 */
[----:B------:R-:W-:Y:S01]  /*7410*/  MOV R11, R144 ;  /* 0x00000090000b7202 */ /* 0x000fe20000000f00 */
[----:B------:R-:W-:Y:S01]  /*7420*/  IMAD.MOV.U32 R8, RZ, RZ, R147 ;  /* 0x000000ffff087224 */ /* 0x000fe200078e0093 */
[----:B------:R-:W3:Y:S01]  /*7430*/  LDL.LU.64 R150, [R1+0x4c8] ;  /* 0x0004c80001967983 */ /* 0x000ee20000300a00 */
[----:B------:R-:W-:-:S03]  /*7440*/  IMAD.MOV.U32 R10, RZ, RZ, R145 ;  /* 0x000000ffff0a7224 */ /* 0x000fc600078e0091 */
[----:B------:R-:W3:Y:S01]  /*7450*/  LDL.LU.64 R148, [R1+0x4c0] ;  /* 0x0004c00001947983 */ /* 0x000ee20000300a00 */
[----:B------:R-:W-:Y:S02]  /*7460*/  IMAD.MOV.U32 R13, RZ, RZ, R142 ;  /* 0x000000ffff0d7224 */ /* 0x000fe400078e008e */
        /* <DEDUP_REMOVED lines=251> */
[----:B------:R-:W-:Y:S01]  /*8420*/  IMAD.MOV.U32 R228, RZ, RZ, R11 ;  /* 0x000000ffffe47224 */ /* 0x000fe200078e000b */
[----:B------:R0:W5:Y:S01]  /*8430*/  LDL.LU R0, [R1+0x2bc] ;  /* 0x0002bc0001007983 */ /* 0x0001620000300800 */
        /* <DEDUP_REMOVED lines=102> */
[----:B------:R-:W-:Y:S01]  /*8aa0*/  BPT.TRAP 0x1 ;  /* 0x000000040000795c */ /* 0x000fe20000300000 */
.L_x_23:
[----:B------:R-:W-:Y:S02]  /*8ab0*/  UISETP.GT.U32.AND UP0, UPT, UR40, 0x1, UPT ;  /* 0x000000012800788c */ /* 0x000fe4000bf04070 */
[----:B------:R-:W-:-:S04]  /*8ac0*/  ULEA UR12, UR7, UR12, 0x3 ;  /* 0x0000000c070c7291 */ /* 0x000fc8000f8e183f */
[----:B------:R-:W-:Y:S01]  /*8ad0*/  UIADD3 UR12, UR12, 0x18, URZ ;  /* 0x000000180c0c7890 */ /* 0x000fe2000fffe03f */
[----:B------:R-:W-:-:S03]  /*8ae0*/  PLOP3.LUT P1, PT, PT, PT, UP0, 0x80, 0x0 ;  /* 0x000000000000781c */ /* 0x000fc60003f2f008 */
[----:B------:R-:W-:-:S09]  /*8af0*/  UPRMT UR12, URZ, 0x654, UR12 ;  /* 0x000006543f0c7896 */ /* 0x000fd2000800000c */
[----:B------:R-:W-:Y:S01]  /*8b00*/  SYNCS.ARRIVE.TRANS64.RED.A1T0 RZ, [UR12], RZ ;  /* 0x000000ffffff79a7 */ /* 0x000fe2000810040c */
[----:B------:R-:W-:Y:S05]  /*8b10*/  @P1 BRA `(.L_x_24) ;  /* 0x0000000000041947 */ /* 0x000fea0003800000 */
[----:B------:R-:W-:Y:S01]  /*8b20*/  BPT.TRAP 0x1 ;  /* 0x000000040000795c */ /* 0x000fe20000300000 */
.L_x_24:
[----:B------:R-:W-:Y:S01]  /*8b30*/  UIADD3 UR6, UR6, 0x1, URZ ;  /* 0x0000000106067890 */ /* 0x000fe2000fffe03f */
[C---:B-----5:R-:W-:Y:S01]  /*8b40*/  ISETP.GT.AND P1, PT, R3.reuse, 0x1, PT ;  /* 0x000000010300780c */ /* 0x060fe20003f24270 */
[----:B------:R-:W-:Y:S01]  /*8b50*/  UIADD3 UR7, UR7, 0x1, URZ ;  /* 0x0000000107077890 */ /* 0x000fe2000fffe03f */
[----:B------:R-:W-:Y:S01]  /*8b60*/  VIADD R3, R3, 0xffffffff ;  /* 0xffffffff03037836 */ /* 0x000fe20000000000 */
[----:B------:R-:W-:Y:S02]  /*8b70*/  UISETP.NE.AND UP0, UPT, UR6, 0x3, UPT ;  /* 0x000000030600788c */ /* 0x000fe4000bf05270 */
[----:B------:R-:W-:Y:S02]  /*8b80*/  UISETP.NE.AND UP1, UPT, UR7, 0x3, UPT ;  /* 0x000000030700788c */ /* 0x000fe4000bf25270 */
[----:B------:R-:W-:Y:S02]  /*8b90*/  USEL UR8, URZ, 0x1, UP0 ;  /* 0x000000013f087887 */ /* 0x000fe40008000000 */
[----:B------:R-:W-:-:S02]  /*8ba0*/  USEL UR6, UR6, URZ, UP0 ;  /* 0x0000003f06067287 */ /* 0x000fc40008000000 */
[----:B------:R-:W-:Y:S02]  /*8bb0*/  USEL UR7, UR7, URZ, UP1 ;  /* 0x0000003f07077287 */ /* 0x000fe40008800000 */
[----:B------:R-:W-:Y:S01]  /*8bc0*/  LOP3.LUT R0, R0, UR8, RZ, 0x3c, !PT ;  /* 0x0000000800007c12 */ /* 0x000fe2000f8e3cff */
[----:B------:R-:W-:Y:S09]  /*8bd0*/  @P1 BRA `(.L_x_25) ;  /* 0xffffffbc00641947 */ /* 0x000ff2000383ffff */
.L_x_18:
[----:B------:R-:W0:Y:S02]  /*8be0*/  LDC R0, c[0x0][0x28c] ;  /* 0x0000a300ff007b82 */ /* 0x000e240000000800 */
[----:B0-----:R-:W-:-:S13]  /*8bf0*/  ISETP.GE.AND P1, PT, R0, 0x1, PT ;  /* 0x000000010000780c */ /* 0x001fda0003f26270 */
[----:B------:R-:W-:Y:S05]  /*8c00*/  @!P1 BRA `(.L_x_26) ;  /* 0x00000000004c9947 */ /* 0x000fea0003800000 */
[----:B------:R-:W-:Y:S05]  /*8c10*/  @!P0 BRA `(.L_x_27) ;  /* 0x0000000000048947 */ /* 0x000fea0003800000 */
[----:B------:R-:W-:Y:S01]  /*8c20*/  BPT.TRAP 0x1 ;  /* 0x000000040000795c */ /* 0x000fe20000300000 */
.L_x_27:
[----:B------:R-:W0:Y:S01]  /*8c30*/  S2UR UR7, SR_CgaCtaId ;  /* 0x00000000000779c3 */ /* 0x000e220000008800 */
[----:B------:R-:W-:-:S04]  /*8c40*/  UISETP.LT.AND UP0, UPT, UR44, 0x1, UPT ;  /* 0x000000012c00788c */ /* 0x000fc8000bf01270 */
[----:B------:R-:W-:Y:S02]  /*8c50*/  USEL UR6, UR44, 0x1, UP0 ;  /* 0x000000012c067887 */ /* 0x000fe40008000000 */
[----:B------:R-:W-:Y:S02]  /*8c60*/  UISETP.GT.U32.AND UP0, UPT, UR40, 0x1, UPT ;  /* 0x000000012800788c */ /* 0x000fe4000bf04070 */
[----:B------:R-:W-:-:S04]  /*8c70*/  UIADD3 UR6, UR39, UR44, -UR6 ;  /* 0x0000002c27067290 */ /* 0x000fc8000fffe806 */
[----:B------:R-:W-:Y:S01]  /*8c80*/  UIMAD.WIDE.U32 UR4, UR6, -0x55555555, URZ ;  /* 0xaaaaaaab060478a5 */ /* 0x000fe2000f8e003f */
[----:B------:R-:W-:-:S03]  /*8c90*/  PLOP3.LUT P0, PT, PT, PT, UP0, 0x80, 0x0 ;  /* 0x000000000000781c */ /* 0x000fc60003f0f008 */
[----:B------:R-:W-:-:S03]  /*8ca0*/  USHF.R.U32.HI UR4, URZ, 0x1, UR5 ;  /* 0x000000013f047899 */ /* 0x000fc60008011605 */
[----:B------:R-:W-:Y:S01]  /*8cb0*/  UMOV UR5, 0x400 ;  /* 0x0000040000057882 */ /* 0x000fe20000000000 */
[----:B------:R-:W-:Y:S02]  /*8cc0*/  UIMAD UR6, UR4, -0x3, UR6 ;  /* 0xfffffffd040678a4 */ /* 0x000fe4000f8e0206 */
[----:B0-----:R-:W-:-:S04]  /*8cd0*/  ULEA UR5, UR7, UR5, 0x18 ;  /* 0x0000000507057291 */ /* 0x001fc8000f8ec03f */
[----:B------:R-:W-:-:S04]  /*8ce0*/  ULEA UR6, UR6, UR5, 0x3 ;  /* 0x0000000506067291 */ /* 0x000fc8000f8e183f */
[----:B------:R-:W-:-:S04]  /*8cf0*/  UIADD3 UR6, UR6, 0x18, URZ ;  /* 0x0000001806067890 */ /* 0x000fc8000fffe03f */
[----:B------:R-:W-:-:S09]  /*8d00*/  UPRMT UR6, URZ, 0x654, UR6 ;  /* 0x000006543f067896 */ /* 0x000fd20008000006 */
[----:B------:R-:W-:Y:S01]  /*8d10*/  SYNCS.ARRIVE.TRANS64.RED.A1T0 RZ, [UR6], RZ ;  /* 0x000000ffffff79a7 */ /* 0x000fe20008100406 */
[----:B------:R-:W-:Y:S05]  /*8d20*/  @P0 BRA `(.L_x_26) ;  /* 0x0000000000040947 */ /* 0x000fea0003800000 */
[----:B------:R-:W-:Y:S01]  /*8d30*/  BPT.TRAP 0x1 ;  /* 0x000000040000795c */ /* 0x000fe20000300000 */
.L_x_26:
[----:B------:R-:W0:Y:S01]  /*8d40*/  S2R R8, SR_TID.X ;  /* 0x0000000000087919 */ /* 0x000e220000002100 */
[----:B------:R-:W-:Y:S01]  /*8d50*/  IMAD.MOV.U32 R19, RZ, RZ, 0x6540 ;  /* 0x00006540ff137424 */ /* 0x000fe200078e00ff */
[----:B------:R-:W-:Y:S01]  /*8d60*/  USHF.R.S32.HI UR10, URZ, 0x1f, UR43 ;  /* 0x0000001f3f0a7899 */ /* 0x000fe2000801142b */
[----:B-----5:R-:W-:Y:S01]  /*8d70*/  LOP3.LUT R4, R162, 0x1, RZ, 0xc0, !PT ;  /* 0x00000001a2047812 */ /* 0x020fe200078ec0ff */
[----:B------:R-:W-:Y:S01]  /*8d80*/  ULDC.64 UR8, c[0x0][0x5d0] ;  /* 0x0001740000087ab9 */ /* 0x000fe20000000a00 */
[----:B------:R-:W-:Y:S01]  /*8d90*/  UIMAD.WIDE UR6, UR41, 0x100, URZ ;  /* 0x00000100290678a5 */ /* 0x000fe2000f8e023f */
[----:B------:R-:W-:Y:S01]  /*8da0*/  IMAD.U32 R6, RZ, RZ, UR8 ;  /* 0x00000008ff067e24 */ /* 0x000fe2000f8e00ff */
[----:B------:R-:W-:Y:S01]  /*8db0*/  UIMAD UR4, UR10, UR8, URZ ;  /* 0x000000080a0472a4 */ /* 0x000fe2000f8e023f */
[----:B------:R-:W-:Y:S01]  /*8dc0*/  IMAD.SHL.U32 R3, R4, 0x40, RZ ;  /* 0x0000004004037824 */ /* 0x000fe200078e00ff */
[----:B------:R-:W-:Y:S02]  /*8dd0*/  USHF.L.U32 UR41, UR41, 0x8, URZ ;  /* 0x0000000829297899 */ /* 0x000fe4000800063f */
[----:B------:R-:W-:Y:S01]  /*8de0*/  UIMAD UR4, UR43, UR9, UR4 ;  /* 0x000000092b0472a4 */ /* 0x000fe2000f8e0204 */
[----:B------:R-:W-:Y:S01]  /*8df0*/  ULDC UR8, c[0x0][0x284] ;  /* 0x0000a10000087ab9 */ /* 0x000fe20000000800 */
[----:B------:R-:W-:Y:S01]  /*8e00*/  UIADD3 UR39, UR44, UR39, URZ ;  /* 0x000000272c277290 */ /* 0x000fe2000fffe03f */
[----:B------:R-:W-:Y:S01]  /*8e10*/  MOV R158, UR8 ;  /* 0x00000008009e7c02 */ /* 0x000fe20008000f00 */
[----:B------:R-:W-:-:S02]  /*8e20*/  UISETP.GE.U32.AND UP2, UPT, UR44, 0x3, UPT ;  /* 0x000000032c00788c */ /* 0x000fc4000bf46070 */
[----:B------:R-:W-:-:S04]  /*8e30*/  UISETP.GT.U32.AND UP1, UPT, UR39, 0x2, UPT ;  /* 0x000000022700788c */ /* 0x000fc8000bf24070 */
[----:B------:R-:W-:Y:S01]  /*8e40*/  UISETP.LT.U32.AND UP1, UPT, UR44, 0x3, UP1 ;  /* 0x000000032c00788c */ /* 0x000fe20008f21070 */
[C---:B0-----:R-:W-:Y:S01]  /*8e50*/  IMAD.SHL.U32 R18, R8.reuse, 0x2, RZ ;  /* 0x0000000208127824 */ /* 0x041fe200078e00ff */
[----:B------:R-:W-:Y:S02]  /*8e60*/  SHF.R.U32.HI R0, RZ, 0x2, R8 ;  /* 0x00000002ff007819 */ /* 0x000fe40000011608 */
[----:B------:R-:W-:Y:S02]  /*8e70*/  LOP3.LUT R5, R8, 0x60, RZ, 0xc0, !PT ;  /* 0x0000006008057812 */ /* 0x000fe400078ec0ff */
[----:B------:R-:W-:Y:S02]  /*8e80*/  LOP3.LUT R18, R18, 0x6, RZ, 0xc0, !PT ;  /* 0x0000000612127812 */ /* 0x000fe400078ec0ff */
[----:B------:R-:W-:Y:S02]  /*8e90*/  LOP3.LUT R0, R0, 0x7, RZ, 0xc0, !PT ;  /* 0x0000000700007812 */ /* 0x000fe400078ec0ff */
[----:B------:R-:W-:Y:S01]  /*8ea0*/  PRMT R18, R18, R19, UR42 ;  /* 0x0000002a12127e16 */ /* 0x000fe20008000013 */
[----:B------:R-:W-:Y:S01]  /*8eb0*/  USHF.L.U32 UR42, UR42, 0x8, URZ ;  /* 0x000000082a2a7899 */ /* 0x000fe2000800063f */
[----:B------:R-:W-:-:S02]  /*8ec0*/  SHF.R.U32.HI R5, RZ, 0x1, R5 ;  /* 0x00000001ff057819 */ /* 0x000fc40000011605 */
[----:B------:R-:W-:Y:S02]  /*8ed0*/  SHF.R.S32.HI R19, RZ, 0x1f, R18 ;  /* 0x0000001fff137819 */ /* 0x000fe40000011412 */
[--C-:B------:R-:W-:Y:S02]  /*8ee0*/  LOP3.LUT R3, R3, 0x40, R0.reuse, 0xe2, !PT ;  /* 0x0000004003037812 */ /* 0x100fe400078ee200 */
[----:B------:R-:W-:Y:S01]  /*8ef0*/  IADD3 R0, RZ, -R5, -R0 ;  /* 0x80000005ff007210 */ /* 0x000fe20007ffe800 */
[----:B------:R-:W-:Y:S01]  /*8f00*/  IMAD.WIDE.U32 R6, R6, UR43, R18 ;  /* 0x0000002b06067c25 */ /* 0x000fe2000f8e0012 */
[----:B------:R-:W-:-:S03]  /*8f10*/  LOP3.LUT R3, R3, UR6, R5, 0xfe, !PT ;  /* 0x0000000603037c12 */ /* 0x000fc6000f8efe05 */
[----:B------:R-:W-:Y:S01]  /*8f20*/  VIADD R7, R7, UR4 ;  /* 0x0000000407077c36 */ /* 0x000fe20008000000 */
[----:B------:R-:W-:Y:S01]  /*8f30*/  ULDC UR4, c[0x0][0x288] ;  /* 0x0000a20000047ab9 */ /* 0x000fe20000000800 */
[----:B------:R-:W-:Y:S01]  /*8f40*/  IMAD R0, R4, -0x40, R0 ;  /* 0xffffffc004007824 */ /* 0x000fe200078e0200 */
[----:B------:R-:W-:Y:S01]  /*8f50*/  UISETP.GE.AND UP0, UPT, UR42, UR4, UPT ;  /* 0x000000042a00728c */ /* 0x000fe2000bf06270 */
[----:B------:R-:W-:-:S03]  /*8f60*/  IMAD.MOV.U32 R4, RZ, RZ, -0x2 ;  /* 0xfffffffeff047424 */ /* 0x000fc600078e00ff */
[----:B------:R-:W-:Y:S02]  /*8f70*/  UISETP.GE.OR UP0, UPT, UR41, UR8, UP0 ;  /* 0x000000082900728c */ /* 0x000fe40008706670 */
[----:B------:R-:W-:Y:S01]  /*8f80*/  IADD3 R158, R158, -UR41, R0 ;  /* 0x800000299e9e7c10 */ /* 0x000fe2000fffe000 */
[----:B------:R-:W-:Y:S01]  /*8f90*/  USEL UR8, URZ, 0x1, !UP1 ;  /* 0x000000013f087887 */ /* 0x000fe2000c800000 */
[----:B------:R-:W-:Y:S01]  /*8fa0*/  LOP3.LUT R0, R8, 0x3, RZ, 0xc0, !PT ;  /* 0x0000000308007812 */ /* 0x000fe200078ec0ff */
[----:B------:R-:W-:Y:S01]  /*8fb0*/  UMOV UR41, 0xffffffff ;  /* 0xffffffff00297882 */ /* 0x000fe20000000000 */
[----:B------:R-:W-:Y:S01]  /*8fc0*/  PLOP3.LUT P0, PT, PT, PT, UP0, 0x80, 0x0 ;  /* 0x000000000000781c */ /* 0x000fe20003f0f008 */
[----:B------:R-:W-:Y:S02]  /*8fd0*/  ULOP3.LUT UR38, UR38, UR8, URZ, 0x3c, !UPT ;  /* 0x0000000826267292 */ /* 0x000fe4000f8e3c3f */
[----:B------:R-:W-:Y:S01]  /*8fe0*/  IMAD R0, R0, R4, UR4 ;  /* 0x0000000400007e24 */ /* 0x000fe2000f8e0204 */
[----:B------:R-:W-:-:S03]  /*8ff0*/  UIMAD.WIDE.U32 UR4, UR39, -0x55555555, URZ ;  /* 0xaaaaaaab270478a5 */ /* 0x000fc6000f8e003f */
[----:B------:R-:W-:Y:S01]  /*9000*/  VIADD R0, R0, -UR42 ;  /* 0x8000002a00007c36 */ /* 0x000fe20008000000 */
[----:B------:R-:W-:-:S04]  /*9010*/  USHF.R.U32.HI UR4, URZ, 0x1, UR5 ;  /* 0x000000013f047899 */ /* 0x000fc80008011605 */
[----:B------:R-:W-:Y:S02]  /*9020*/  UIMAD UR39, UR4, -0x3, UR39 ;  /* 0xfffffffd042778a4 */ /* 0x000fe4000f8e0227 */
[----:B------:R-:W-:Y:S01]  /*9030*/  @UP2 ULOP3.LUT UR38, UR38, 0x1, UR4, 0x78, !UPT ;  /* 0x0000000126262892 */ /* 0x000fe2000f8e7804 */
[----:B------:R-:W-:Y:S11]  /*9040*/  @P0 BRA `(.L_x_28) ;  /* 0x000000fc00a80947 */ /* 0x000ff60003800000 */
[----:B------:R-:W-:Y:S01]  /*9050*/  FSETP.NEU.AND P0, PT, R16, RZ, PT ;  /* 0x000000ff1000720b */ /* 0x000fe20003f0d000 */
[----:B------:R-:W-:Y:S01]  /*9060*/  ULDC.64 UR8, c[0x0][0x5c8] ;  /* 0x0001720000087ab9 */ /* 0x000fe20000000a00 */
[----:B------:R-:W-:Y:S01]  /*9070*/  ISETP.GT.AND P3, PT, R158, RZ, PT ;  /* 0x000000ff9e00720c */ /* 0x000fe20003f64270 */
[----:B------:R-:W-:Y:S01]  /*9080*/  UIMAD UR4, UR7, UR8, URZ ;  /* 0x00000008070472a4 */ /* 0x000fe2000f8e023f */
[----:B------:R-:W-:Y:S01]  /*9090*/  IMAD.U32 R10, RZ, RZ, UR9 ;  /* 0x00000009ff0a7e24 */ /* 0x000fe2000f8e00ff */
[----:B------:R-:W-:Y:S01]  /*90a0*/  BSSY B0, `(.L_x_28) ;  /* 0x0000fe4000007945 */ /* 0x000fe20003800000 */
[----:B------:R-:W-:Y:S01]  /*90b0*/  IMAD.WIDE.U32 R6, R3, UR8, R6 ;  /* 0x0000000803067c25 */ /* 0x000fe2000f8e0006 */
[----:B------:R-:W-:-:S03]  /*90c0*/  ISETP.GT.AND P1, PT, R0, RZ, P3 ;  /* 0x000000ff0000720c */ /* 0x000fc60001f24270 */
[----:B------:R-:W-:-:S04]  /*90d0*/  IMAD R10, R3, R10, UR4 ;  /* 0x00000004030a7e24 */ /* 0x000fc8000f8e020a */
[----:B------:R-:W-:Y:S01]  /*90e0*/  IMAD.IADD R10, R7, 0x1, R10 ;  /* 0x00000001070a7824 */ /* 0x000fe200078e020a */
[----:B------:R-:W-:Y:S06]  /*90f0*/  @!P0 BRA `(.L_x_29) ;  /* 0x000000ac00448947 */ /* 0x000fec0003800000 */
[----:B------:R-:W0:Y:S01]  /*9100*/  LDC.64 R22, c[0x0][0x5b8] ;  /* 0x00016e00ff167b82 */ /* 0x000e220000000a00 */
[----:B------:R-:W2:Y:S01]  /*9110*/  LDL.LU R11, [R1] ;  /* 0x00000000010b7983 */ /* 0x000ea20000300800 */
[----:B------:R-:W-:-:S06]  /*9120*/  ULDC.64 UR4, c[0x0][0x5c0] ;  /* 0x0001700000047ab9 */ /* 0x000fcc0000000a00 */
[----:B------:R-:W1:Y:S08]  /*9130*/  LDC.64 R14, c[0x0][0x5b0] ;  /* 0x00016c00ff0e7b82 */ /* 0x000e700000000a00 */
[----:B------:R-:W3:Y:S01]  /*9140*/  LDC.64 R12, c[0x0][0x5a8] ;  /* 0x00016a00ff0c7b82 */ /* 0x000ee20000000a00 */
[C---:B0-----:R-:W-:Y:S02]  /*9150*/  IMAD R159, R22.reuse, UR10, RZ ;  /* 0x0000000a169f7c24 */ /* 0x041fe4000f8e02ff */
[----:B------:R-:W-:-:S04]  /*9160*/  IMAD.WIDE.U32 R152, R22, UR43, R18 ;  /* 0x0000002b16987c25 */ /* 0x000fc8000f8e0012 */
[----:B------:R-:W-:Y:S02]  /*9170*/  IMAD R159, R23, UR43, R159 ;  /* 0x0000002b179f7c24 */ /* 0x000fe4000f8e029f */
[----:B-1----:R-:W-:Y:S02]  /*9180*/  IMAD R156, R14, UR7, RZ ;  /* 0x000000070e9c7c24 */ /* 0x002fe4000f8e02ff */
[----:B------:R-:W-:Y:S02]  /*9190*/  IMAD.IADD R21, R153, 0x1, R159 ;  /* 0x0000000199157824 */ /* 0x000fe400078e029f */
[----:B------:R-:W-:Y:S02]  /*91a0*/  IMAD.MOV.U32 R20, RZ, RZ, R152 ;  /* 0x000000ffff147224 */ /* 0x000fe400078e0098 */
[C---:B------:R-:W-:Y:S02]  /*91b0*/  IMAD R156, R3.reuse, R15, R156 ;  /* 0x0000000f039c7224 */ /* 0x040fe400078e029c */
[----:B------:R-:W-:-:S04]  /*91c0*/  IMAD.WIDE.U32 R4, R3, R14, R20 ;  /* 0x0000000e03047225 */ /* 0x000fc800078e0014 */
[----:B------:R-:W-:Y:S01]  /*91d0*/  IMAD.IADD R5, R5, 0x1, R156 ;  /* 0x0000000105057824 */ /* 0x000fe200078e029c */
[----:B---3--:R-:W-:-:S04]  /*91e0*/  LEA R8, P0, R4, R12, 0x2 ;  /* 0x0000000c04087211 */ /* 0x008fc800078010ff */
[----:B------:R-:W-:-:S05]  /*91f0*/  LEA.HI.X R9, R4, R13, R5, 0x2, P0 ;  /* 0x0000000d04097211 */ /* 0x000fca00000f1405 */
[----:B------:R-:W3:Y:S01]  /*9200*/  @P1 LDG.E.LTC128B R23, desc[UR36][R8.64] ;  /* 0x0000002408171981 */ /* 0x000ee2000c1e1920 */
[C---:B------:R-:W-:Y:S01]  /*9210*/  LEA R4, P0, R6.reuse, UR4, 0x2 ;  /* 0x0000000406047c11 */ /* 0x040fe2000f8010ff */
[----:B------:R-:W-:Y:S03]  /*9220*/  BSSY B1, `(.L_x_30) ;  /* 0x0000010000017945 */ /* 0x000fe60003800000 */
[----:B------:R-:W-:Y:S02]  /*9230*/  LEA.HI.X R5, R6, UR5, R10, 0x2, P0 ;  /* 0x0000000506057c11 */ /* 0x000fe400080f140a */
[----:B---3--:R-:W-:-:S05]  /*9240*/  LOP3.LUT R7, R23, 0xffffe000, RZ, 0xc0, !PT ;  /* 0xffffe00017077812 */ /* 0x008fca00078ec0ff */
[----:B------:R-:W-:-:S04]  /*9250*/  FMUL R7, R7, R16 ;  /* 0x0000001007077220 */ /* 0x000fc80000400000 */
[----:B--2---:R-:W-:-:S05]  /*9260*/  FFMA R7, R11, R2, R7 ;  /* 0x000000020b077223 */ /* 0x004fca0000000007 */
[----:B------:R-:W-:-:S05]  /*9270*/  F2FP.TF32.F32.PACK_B R7, R7 ;  /* 0x00000007ff07723e */ /* 0x000fca00024050ff */
[----:B------:R0:W-:Y:S02]  /*9280*/  @P1 STG.E desc[UR36][R4.64], R7 ;  /* 0x0000000704001986 */ /* 0x0001e4000c101924 */
[----:B0-----:R-:W-:-:S04]  /*9290*/  IMAD.WIDE.U32 R6, R3, R14, R18 ;  /* 0x0000000e03067225 */ /* 0x001fc800078e0012 */
[----:B------:R-:W-:Y:S02]  /*92a0*/  IMAD.IADD R7, R156, 0x1, R7 ;  /* 0x000000019c077824 */ /* 0x000fe400078e0207 */
[----:B------:R-:W-:-:S04]  /*92b0*/  IMAD.WIDE.U32 R6, R22, UR43, R6 ;  /* 0x0000002b16067c25 */ /* 0x000fc8000f8e0006 */
[----:B------:R-:W-:Y:S01]  /*92c0*/  IMAD.IADD R7, R159, 0x1, R7 ;  /* 0x000000019f077824 */ /* 0x000fe200078e0207 */
[----:B------:R-:W-:-:S04]  /*92d0*/  LEA R10, P0, R6, R12, 0x2 ;  /* 0x0000000c060a7211 */ /* 0x000fc800078010ff */
[----:B------:R-:W-:Y:S02]  /*92e0*/  LEA.HI.X R11, R6, R13, R7, 0x2, P0 ;  /* 0x0000000d060b7211 */ /* 0x000fe400000f1407 */
[----:B------:R-:W-:-:S13]  /*92f0*/  ISETP.GT.AND P0, PT, R0, 0x1, P3 ;  /* 0x000000010000780c */ /* 0x000fda0001f04270 */
[----:B------:R-:W-:Y:S05]  /*9300*/  @!P0 BRA `(.L_x_31) ;  /* 0x0000000000048947 */ /* 0x000fea0003800000 */
[----:B------:R0:W5:Y:S02]  /*9310*/  LDG.E.LTC128B R23, desc[UR36][R10.64+0x4] ;  /* 0x000004240a177981 */ /* 0x000164000c1e1920 */
.L_x_31:
[----:B------:R-:W-:Y:S05]  /*9320*/  BSYNC B1 ;  /* 0x0000000000017941 */ /* 0x000fea0003800000 */
.L_x_30:
[----:B------:R-:W2:Y:S01]  /*9330*/  LDL.LU R7, [R1+0x4] ;  /* 0x0000040001077983 */ /* 0x000ea20000300800 */
[----:B-----5:R-:W-:Y:S01]  /*9340*/  LOP3.LUT R6, R23, 0xffffe000, RZ, 0xc0, !PT ;  /* 0xffffe00017067812 */ /* 0x020fe200078ec0ff */
[C---:B------:R-:W-:Y:S01]  /*9350*/  IMAD.SHL.U32 R154, R14.reuse, 0x8, RZ ;  /* 0x000000080e9a7824 */ /* 0x040fe200078e00ff */
[----:B------:R-:W-:Y:S01]  /*9360*/  SHF.L.U64.HI R155, R14, 0x3, R15 ;  /* 0x000000030e9b7819 */ /* 0x000fe2000001020f */
[----:B------:R-:W3:Y:S02]  /*9370*/  LDL.LU R157, [R1+0x8] ;  /* 0x00000800019d7983 */ /* 0x000ee40000300800 */
[----:B------:R-:W-:-:S04]  /*9380*/  FMUL R6, R6, R16 ;  /* 0x0000001006067220 */ /* 0x000fc80000400000 */
[----:B--2---:R-:W-:-:S05]  /*9390*/  FFMA R6, R7, R2, R6 ;  /* 0x0000000207067223 */ /* 0x004fca0000000006 */
[----:B------:R-:W-:-:S05]  /*93a0*/  F2FP.TF32.F32.PACK_B R6, R6 ;  /* 0x00000006ff06723e */ /* 0x000fca00024050ff */
[----:B------:R1:W-:Y:S01]  /*93b0*/  @P0 STG.E desc[UR36][R4.64+0x4], R6 ;  /* 0x0000040604000986 */ /* 0x0003e2000c101924 */
[----:B------:R-:W-:-:S04]  /*93c0*/  ISETP.GT.AND P0, PT, R158, 0x8, PT ;  /* 0x000000089e00780c */ /* 0x000fc80003f04270 */
[----:B------:R-:W-:Y:S01]  /*93d0*/  ISETP.GT.AND P1, PT, R0, RZ, P0 ;  /* 0x000000ff0000720c */ /* 0x000fe20000724270 */
[----:B-1----:R-:W-:-:S05]  /*93e0*/  IMAD.WIDE.U32 R6, R3, R14, R154 ;  /* 0x0000000e03067225 */ /* 0x002fca00078e009a */
[----:B------:R-:W-:Y:S02]  /*93f0*/  IADD3 R156, R156, R7, RZ ;  /* 0x000000079c9c7210 */ /* 0x000fe40007ffe0ff */
[----:B------:R-:W-:-:S05]  /*9400*/  IADD3 R7, P2, R152, R6, RZ ;  /* 0x0000000698077210 */ /* 0x000fca0007f5e0ff */
[----:B------:R-:W-:Y:S01]  /*9410*/  IMAD.X R9, R156, 0x1, R21, P2 ;  /* 0x000000019c097824 */ /* 0x000fe200010e0615 */
[----:B------:R-:W-:-:S04]  /*9420*/  LEA R8, P2, R7, R12, 0x2 ;  /* 0x0000000c07087211 */ /* 0x000fc800078410ff */
[----:B------:R-:W-:-:S05]  /*9430*/  LEA.HI.X R9, R7, R13, R9, 0x2, P2 ;  /* 0x0000000d07097211 */ /* 0x000fca00010f1409 */
[----:B------:R1:W2:Y:S01]  /*9440*/  @P1 LDG.E.LTC128B R23, desc[UR36][R8.64] ;  /* 0x0000002408171981 */ /* 0x0002a2000c1e1920 */
[----:B------:R-:W-:Y:S01]  /*9450*/  IADD3 R6, P2, R18, R6, RZ ;  /* 0x0000000612067210 */ /* 0x000fe20007f5e0ff */
[----:B------:R-:W-:Y:S01]  /*9460*/  IMAD.U32 R161, RZ, RZ, UR8 ;  /* 0x00000008ffa17e24 */ /* 0x000fe2000f8e00ff */
[----:B------:R-:W-:Y:S01]  /*9470*/  ISETP.GT.AND P4, PT, R0, 0x1, P0 ;  /* 0x000000010000780c */ /* 0x000fe20000784270 */
[----:B------:R-:W-:Y:S01]  /*9480*/  IMAD.U32 R160, RZ, RZ, UR9 ;  /* 0x00000009ffa07e24 */ /* 0x000fe2000f8e00ff */
[----:B------:R-:W-:Y:S01]  /*9490*/  BSSY B1, `(.L_x_32) ;  /* 0x0000012000017945 */ /* 0x000fe20003800000 */
[----:B------:R-:W-:Y:S02]  /*94a0*/  IMAD.X R7, R19, 0x1, R156, P2 ;  /* 0x0000000113077824 */ /* 0x000fe400010e069c */
[----:B------:R-:W-:Y:S02]  /*94b0*/  IMAD.SHL.U32 R161, R161, 0x20, RZ ;  /* 0x00000020a1a17824 */ /* 0x000fe400078e00ff */
[----:B------:R-:W-:-:S04]  /*94c0*/  IMAD.WIDE.U32 R6, R22, UR43, R6 ;  /* 0x0000002b16067c25 */ /* 0x000fc8000f8e0006 */
[----:B------:R-:W-:Y:S01]  /*94d0*/  IMAD.IADD R7, R159, 0x1, R7 ;  /* 0x000000019f077824 */ /* 0x000fe200078e0207 */
[----:B-1----:R-:W-:-:S04]  /*94e0*/  LEA R8, P2, R6, R12, 0x2 ;  /* 0x0000000c06087211 */ /* 0x002fc800078410ff */
[----:B------:R-:W-:Y:S01]  /*94f0*/  LEA.HI.X R9, R6, R13, R7, 0x2, P2 ;  /* 0x0000000d06097211 */ /* 0x000fe200010f1407 */
[----:B------:R-:W-:-:S05]  /*9500*/  IMAD.U32 R6, RZ, RZ, UR8 ;  /* 0x00000008ff067e24 */ /* 0x000fca000f8e00ff */
[----:B------:R-:W-:Y:S02]  /*9510*/  SHF.L.U64.HI R160, R6, 0x5, R160 ;  /* 0x0000000506a07819 */ /* 0x000fe400000102a0 */
[----:B------:R-:W-:-:S05]  /*9520*/  IADD3 R6, P2, R161, R4, RZ ;  /* 0x00000004a1067210 */ /* 0x000fca0007f5e0ff */
[----:B------:R-:W-:Y:S01]  /*9530*/  IMAD.X R7, R160, 0x1, R5, P2 ;  /* 0x00000001a0077824 */ /* 0x000fe200010e0605 */
[----:B--2---:R-:W-:-:S05]  /*9540*/  LOP3.LUT R156, R23, 0xffffe000, RZ, 0xc0, !PT ;  /* 0xffffe000179c7812 */ /* 0x004fca00078ec0ff */
[----:B------:R-:W-:-:S04]  /*9550*/  FMUL R156, R156, R16 ;  /* 0x000000109c9c7220 */ /* 0x000fc80000400000 */
[----:B---3--:R-:W-:-:S05]  /*9560*/  FFMA R156, R157, R2, R156 ;  /* 0x000000029d9c7223 */ /* 0x008fca000000009c */
[----:B------:R-:W-:-:S05]  /*9570*/  F2FP.TF32.F32.PACK_B R156, R156 ;  /* 0x0000009cff9c723e */ /* 0x000fca00024050ff */
[----:B------:R1:W-:Y:S01]  /*9580*/  @P1 STG.E desc[UR36][R6.64], R156 ;  /* 0x0000009c06001986 */ /* 0x0003e2000c101924 */
[----:B------:R-:W-:Y:S05]  /*9590*/  @!P4 BRA `(.L_x_33) ;  /* 0x000000000004c947 */ /* 0x000fea0003800000 */
[----:B------:R2:W5:Y:S02]  /*95a0*/  LDG.E.LTC128B R23, desc[UR36][R8.64+0x4] ;  /* 0x0000042408177981 */ /* 0x000564000c1e1920 */
.L_x_33:
[----:B------:R-:W-:Y:S05]  /*95b0*/  BSYNC B1 ;  /* 0x0000000000017941 */ /* 0x000fea0003800000 */
.L_x_32:
[----:B------:R-:W3:Y:S01]  /*95c0*/  LDL.LU R157, [R1+0xc] ;  /* 0x00000c00019d7983 */ /* 0x000ee20000300800 */
[----:B-1---5:R-:W-:Y:S01]  /*95d0*/  LOP3.LUT R156, R23, 0xffffe000, RZ, 0xc0, !PT ;  /* 0xffffe000179c7812 */ /* 0x022fe200078ec0ff */
[----:B------:R-:W-:Y:S01]  /*95e0*/  BSSY B1, `(.L_x_34) ;  /* 0x0000009000017945 */ /* 0x000fe20003800000 */
[----:B------:R-:W-:-:S03]  /*95f0*/  ISETP.GT.AND P1, PT, R0, 0x8, P3 ;  /* 0x000000080000780c */ /* 0x000fc60001f24270 */
[----:B------:R-:W-:-:S04]  /*9600*/  FMUL R156, R156, R16 ;  /* 0x000000109c9c7220 */ /* 0x000fc80000400000 */
[----:B---3--:R-:W-:-:S05]  /*9610*/  FFMA R156, R157, R2, R156 ;  /* 0x000000029d9c7223 */ /* 0x008fca000000009c */
[----:B------:R-:W-:-:S05]  /*9620*/  F2FP.TF32.F32.PACK_B R156, R156 ;  /* 0x0000009cff9c723e */ /* 0x000fca00024050ff */
[----:B------:R1:W-:Y:S02]  /*9630*/  @P4 STG.E desc[UR36][R6.64+0x4], R156 ;  /* 0x0000049c06004986 */ /* 0x0003e4000c101924 */
[----:B-1----:R-:W-:Y:S01]  /*9640*/  IMAD.MOV.U32 R156, RZ, RZ, R23 ;  /* 0x000000ffff9c7224 */ /* 0x002fe200078e0017 */
[----:B------:R-:W-:Y:S06]  /*9650*/  @!P1 BRA `(.L_x_35) ;  /* 0x0000000000049947 */ /* 0x000fec0003800000 */
[----:B------:R1:W5:Y:S02]  /*9660*/  LDG.E.LTC128B R156, desc[UR36][R10.64+0x20] ;  /* 0x000020240a9c7981 */ /* 0x000364000c1e1920 */
.L_x_35:
[----:B------:R-:W-:Y:S05]  /*9670*/  BSYNC B1 ;  /* 0x0000000000017941 */ /* 0x000fea0003800000 */
.L_x_34:
[----:B------:R-:W3:Y:S01]  /*9680*/  LDL.LU R157, [R1+0x10] ;  /* 0x00001000019d7983 */ /* 0x000ee20000300800 */
[----:B-----5:R-:W-:Y:S01]  /*9690*/  LOP3.LUT R23, R156, 0xffffe000, RZ, 0xc0, !PT ;  /* 0xffffe0009c177812 */ /* 0x020fe200078ec0ff */
[----:B------:R-:W-:Y:S01]  /*96a0*/  BSSY B1, `(.L_x_36) ;  /* 0x0000008000017945 */ /* 0x000fe20003800000 */
[----:B------:R-:W-:-:S03]  /*96b0*/  ISETP.GT.AND P2, PT, R0, 0x9, P3 ;  /* 0x000000090000780c */ /* 0x000fc60001f44270 */
[----:B------:R-:W-:-:S04]  /*96c0*/  FMUL R23, R23, R16 ;  /* 0x0000001017177220 */ /* 0x000fc80000400000 */
[----:B---3--:R-:W-:-:S05]  /*96d0*/  FFMA R23, R157, R2, R23 ;  /* 0x000000029d177223 */ /* 0x008fca0000000017 */
[----:B------:R-:W-:-:S05]  /*96e0*/  F2FP.TF32.F32.PACK_B R23, R23 ;  /* 0x00000017ff17723e */ /* 0x000fca00024050ff */
[----:B------:R3:W-:Y:S01]  /*96f0*/  @P1 STG.E desc[UR36][R4.64+0x20], R23 ;  /* 0x0000201704001986 */ /* 0x0007e2000c101924 */
[----:B------:R-:W-:Y:S05]  /*9700*/  @!P2 BRA `(.L_x_37) ;  /* 0x000000000004a947 */ /* 0x000fea0003800000 */
[----:B------:R4:W5:Y:S02]  /*9710*/  LDG.E.LTC128B R156, desc[UR36][R10.64+0x24] ;  /* 0x000024240a9c7981 */ /* 0x000964000c1e1920 */
.L_x_37:
[----:B------:R-:W-:Y:S05]  /*9720*/  BSYNC B1 ;  /* 0x0000000000017941 */ /* 0x000fea0003800000 */
.L_x_36:
[----:B------:R-:W2:Y:S01]  /*9730*/  LDL.LU R157, [R1+0x14] ;  /* 0x00001400019d7983 */ /* 0x000ea20000300800 */
[----:B---3-5:R-:W-:Y:S01]  /*9740*/  LOP3.LUT R23, R156, 0xffffe000, RZ, 0xc0, !PT ;  /* 0xffffe0009c177812 */ /* 0x028fe200078ec0ff */
[----:B------:R-:W-:Y:S01]  /*9750*/  BSSY B1, `(.L_x_38) ;  /* 0x0000008000017945 */ /* 0x000fe20003800000 */
[----:B------:R-:W-:-:S03]  /*9760*/  ISETP.GT.AND P1, PT, R0, 0x8, P0 ;  /* 0x000000080000780c */ /* 0x000fc60000724270 */
[----:B------:R-:W-:-:S04]  /*9770*/  FMUL R23, R23, R16 ;  /* 0x0000001017177220 */ /* 0x000fc80000400000 */
[----:B--2---:R-:W-:-:S05]  /*9780*/  FFMA R23, R157, R2, R23 ;  /* 0x000000029d177223 */ /* 0x004fca0000000017 */
[----:B------:R-:W-:-:S05]  /*9790*/  F2FP.TF32.F32.PACK_B R23, R23 ;  /* 0x00000017ff17723e */ /* 0x000fca00024050ff */
[----:B------:R2:W-:Y:S01]  /*97a0*/  @P2 STG.E desc[UR36][R4.64+0x24], R23 ;  /* 0x0000241704002986 */ /* 0x0005e2000c101924 */
[----:B------:R-:W-:Y:S05]  /*97b0*/  @!P1 BRA `(.L_x_39) ;  /* 0x0000000000049947 */ /* 0x000fea0003800000 */
[----:B------:R3:W5:Y:S02]  /*97c0*/  LDG.E.LTC128B R156, desc[UR36][R8.64+0x20] ;  /* 0x00002024089c7981 */ /* 0x000764000c1e1920 */
.L_x_39:
[----:B------:R-:W-:Y:S05]  /*97d0*/  BSYNC B1 ;  /* 0x0000000000017941 */ /* 0x000fea0003800000 */
.L_x_38:
[----:B------:R-:W4:Y:S01]  /*97e0*/  LDL.LU R157, [R1+0x18] ;  /* 0x00001800019d7983 */ /* 0x000f220000300800 */
[----:B--2--5:R-:W-:Y:S01]  /*97f0*/  LOP3.LUT R23, R156, 0xffffe000, RZ, 0xc0, !PT ;  /* 0xffffe0009c177812 */ /* 0x024fe200078ec0ff */
[----:B------:R-:W-:Y:S01]  /*9800*/  BSSY B1, `(.L_x_40) ;  /* 0x0000008000017945 */ /* 0x000fe20003800000 */
[----:B------:R-:W-:-:S03]  /*9810*/  ISETP.GT.AND P2, PT, R0, 0x9, P0 ;  /* 0x000000090000780c */ /* 0x000fc60000744270 */
[----:B------:R-:W-:-:S04]  /*9820*/  FMUL R23, R23, R16 ;  /* 0x0000001017177220 */ /* 0x000fc80000400000 */
[----:B----4-:R-:W-:-:S05]  /*9830*/  FFMA R23, R157, R2, R23 ;  /* 0x000000029d177223 */ /* 0x010fca0000000017 */
[----:B------:R-:W-:-:S05]  /*9840*/  F2FP.TF32.F32.PACK_B R23, R23 ;  /* 0x00000017ff17723e */ /* 0x000fca00024050ff */
[----:B------:R2:W-:Y:S01]  /*9850*/  @P1 STG.E desc[UR36][R6.64+0x20], R23 ;  /* 0x0000201706001986 */ /* 0x0005e2000c101924 */
[----:B------:R-:W-:Y:S05]  /*9860*/  @!P2 BRA `(.L_x_41) ;  /* 0x000000000004a947 */ /* 0x000fea0003800000 */
[----:B------:R4:W5:Y:S02]  /*9870*/  LDG.E.LTC128B R156, desc[UR36][R8.64+0x24] ;  /* 0x00002424089c7981 */ /* 0x000964000c1e1920 */
.L_x_41:
[----:B------:R-:W-:Y:S05]  /*9880*/  BSYNC B1 ;  /* 0x0000000000017941 */ /* 0x000fea0003800000 */
.L_x_40:
[----:B------:R-:W3:Y:S01]  /*9890*/  LDL.LU R157, [R1+0x1c] ;  /* 0x00001c00019d7983 */ /* 0x000ee20000300800 */
[----:B--2--5:R-:W-:Y:S01]  /*98a0*/  LOP3.LUT R23, R156, 0xffffe000, RZ, 0xc0, !PT ;  /* 0xffffe0009c177812 */ /* 0x024fe200078ec0ff */
        /* <DEDUP_REMOVED lines=8> */
.L_x_43:
[----:B------:R-:W-:Y:S05]  /*9930*/  BSYNC B1 ;  /* 0x0000000000017941 */ /* 0x000fea0003800000 */
.L_x_42:
        /* <DEDUP_REMOVED lines=10> */
.L_x_45:
[----:B------:R-:W-:Y:S05]  /*99e0*/  BSYNC B1 ;  /* 0x0000000000017941 */ /* 0x000fea0003800000 */
.L_x_44:
        /* <DEDUP_REMOVED lines=10> */
.L_x_47:
[----:B------:R-:W-:Y:S05]  /*9a90*/  BSYNC B1 ;  /* 0x0000000000017941 */ /* 0x000fea0003800000 */
.L_x_46:
        /* <DEDUP_REMOVED lines=10> */
.L_x_49:
[----:B------:R-:W-:Y:S05]  /*9b40*/  BSYNC B1 ;  /* 0x0000000000017941 */ /* 0x000fea0003800000 */
.L_x_48:
        /* <DEDUP_REMOVED lines=10> */
.L_x_51:
[----:B------:R-:W-:Y:S05]  /*9bf0*/  BSYNC B1 ;  /* 0x0000000000017941 */ /* 0x000fea0003800000 */
.L_x_50:
        /* <DEDUP_REMOVED lines=10> */
.L_x_53:
[----:B------:R-:W-:Y:S05]  /*9ca0*/  BSYNC B1 ;  /* 0x0000000000017941 */ /* 0x000fea0003800000 */
.L_x_52:
        /* <DEDUP_REMOVED lines=10> */
.L_x_55:
[----:B------:R-:W-:Y:S05]  /*9d50*/  BSYNC B1 ;  /* 0x0000000000017941 */ /* 0x000fea0003800000 */
.L_x_54:
        /* <DEDUP_REMOVED lines=10> */
.L_x_57:
[----:B------:R-:W-:Y:S05]  /*9e00*/  BSYNC B1 ;  /* 0x0000000000017941 */ /* 0x000fea0003800000 */
.L_x_56:
        /* <DEDUP_REMOVED lines=10> */
.L_x_59:
[----:B------:R-:W-:Y:S05]  /*9eb0*/  BSYNC B1 ;  /* 0x0000000000017941 */ /* 0x000fea0003800000 */
.L_x_58:
        /* <DEDUP_REMOVED lines=10> */
.L_x_61:
[----:B------:R-:W-:Y:S05]  /*9f60*/  BSYNC B1 ;  /* 0x0000000000017941 */ /* 0x000fea0003800000 */
.L_x_60:
        /* <DEDUP_REMOVED lines=10> */
.L_x_63:
[----:B------:R-:W-:Y:S05]  /*a010*/  BSYNC B1 ;  /* 0x0000000000017941 */ /* 0x000fea0003800000 */
.L_x_62:
        /* <DEDUP_REMOVED lines=10> */
.L_x_65:
[----:B------:R-:W-:Y:S05]  /*a0c0*/  BSYNC B1 ;  /* 0x0000000000017941 */ /* 0x000fea0003800000 */
.L_x_64:
        /* <DEDUP_REMOVED lines=10> */
.L_x_67:
[----:B------:R-:W-:Y:S05]  /*a170*/  BSYNC B1 ;  /* 0x0000000000017941 */ /* 0x000fea0003800000 */
.L_x_66:
        /* <DEDUP_REMOVED lines=10> */
.L_x_69:
[----:B------:R-:W-:Y:S05]  /*a220*/  BSYNC B1 ;  /* 0x0000000000017941 */ /* 0x000fea0003800000 */
.L_x_68:
        /* <DEDUP_REMOVED lines=10> */
.L_x_71:
[----:B------:R-:W-:Y:S05]  /*a2d0*/  BSYNC B1 ;  /* 0x0000000000017941 */ /* 0x000fea0003800000 */
.L_x_70:
        /* <DEDUP_REMOVED lines=10> */
.L_x_73:
[----:B------:R-:W-:Y:S05]  /*a380*/  BSYNC B1 ;  /* 0x0000000000017941 */ /* 0x000fea0003800000 */
.L_x_72:
        /* <DEDUP_REMOVED lines=10> */
.L_x_75:
[----:B------:R-:W-:Y:S05]  /*a430*/  BSYNC B1 ;  /* 0x0000000000017941 */ /* 0x000fea0003800000 */
.L_x_74:
        /* <DEDUP_REMOVED lines=10> */
.L_x_77:
[----:B------:R-:W-:Y:S05]  /*a4e0*/  BSYNC B1 ;  /* 0x0000000000017941 */ /* 0x000fea0003800000 */
.L_x_76:
        /* <DEDUP_REMOVED lines=10> */
.L_x_79:
[----:B------:R-:W-:Y:S05]  /*a590*/  BSYNC B1 ;  /* 0x0000000000017941 */ /* 0x000fea0003800000 */
.L_x_78:
        /* <DEDUP_REMOVED lines=10> */
.L_x_81:
[----:B------:R-:W-:Y:S05]  /*a640*/  BSYNC B1 ;  /* 0x0000000000017941 */ /* 0x000fea0003800000 */
.L_x_80:
        /* <DEDUP_REMOVED lines=10> */
.L_x_83:
[----:B------:R-:W-:Y:S05]  /*a6f0*/  BSYNC B1 ;  /* 0x0000000000017941 */ /* 0x000fea0003800000 */
.L_x_82:
        /* <DEDUP_REMOVED lines=10> */
.L_x_85:
[----:B------:R-:W-:Y:S05]  /*a7a0*/  BSYNC B1 ;  /* 0x0000000000017941 */ /* 0x000fea0003800000 */
.L_x_84:
        /* <DEDUP_REMOVED lines=10> */
.L_x_87:
[----:B------:R-:W-:Y:S05]  /*a850*/  BSYNC B1 ;  /* 0x0000000000017941 */ /* 0x000fea0003800000 */
.L_x_86:
        /* <DEDUP_REMOVED lines=10> */
.L_x_89:
[----:B------:R-:W-:Y:S05]  /*a900*/  BSYNC B1 ;  /* 0x0000000000017941 */ /* 0x000fea0003800000 */
.L_x_88:
        /* <DEDUP_REMOVED lines=10> */
.L_x_91:
[----:B------:R-:W-:Y:S05]  /*a9b0*/  BSYNC B1 ;  /* 0x0000000000017941 */ /* 0x000fea0003800000 */
.L_x_90:
        /* <DEDUP_REMOVED lines=10> */
.L_x_93:
[----:B------:R-:W-:Y:S05]  /*aa60*/  BSYNC B1 ;  /* 0x0000000000017941 */ /* 0x000fea0003800000 */
.L_x_92:
        /* <DEDUP_REMOVED lines=10> */
.L_x_95:
[----:B------:R-:W-:Y:S05]  /*ab10*/  BSYNC B1 ;  /* 0x0000000000017941 */ /* 0x000fea0003800000 */
.L_x_94:
        /* <DEDUP_REMOVED lines=10> */
.L_x_97:
[----:B------:R-:W-:Y:S05]  /*abc0*/  BSYNC B1 ;  /* 0x0000000000017941 */ /* 0x000fea0003800000 */
.L_x_96:
        /* <DEDUP_REMOVED lines=10> */
.L_x_99:
[----:B------:R-:W-:Y:S05]  /*ac70*/  BSYNC B1 ;  /* 0x0000000000017941 */ /* 0x000fea0003800000 */
.L_x_98:
        /* <DEDUP_REMOVED lines=10> */
.L_x_101:
[----:B------:R-:W-:Y:S05]  /*ad20*/  BSYNC B1 ;  /* 0x0000000000017941 */ /* 0x000fea0003800000 */
.L_x_100:
        /* <DEDUP_REMOVED lines=10> */
.L_x_103:
[----:B------:R-:W-:Y:S05]  /*add0*/  BSYNC B1 ;  /* 0x0000000000017941 */ /* 0x000fea0003800000 */
.L_x_102:
        /* <DEDUP_REMOVED lines=10> */
.L_x_105:
[----:B------:R-:W-:Y:S05]  /*ae80*/  BSYNC B1 ;  /* 0x0000000000017941 */ /* 0x000fea0003800000 */
.L_x_104:
        /* <DEDUP_REMOVED lines=10> */
.L_x_107:
[----:B------:R-:W-:Y:S05]  /*af30*/  BSYNC B1 ;  /* 0x0000000000017941 */ /* 0x000fea0003800000 */
.L_x_106:
        /* <DEDUP_REMOVED lines=10> */
.L_x_109:
[----:B------:R-:W-:Y:S05]  /*afe0*/  BSYNC B1 ;  /* 0x0000000000017941 */ /* 0x000fea0003800000 */
.L_x_108:
        /* <DEDUP_REMOVED lines=10> */
.L_x_111:
[----:B------:R-:W-:Y:S05]  /*b090*/  BSYNC B1 ;  /* 0x0000000000017941 */ /* 0x000fea0003800000 */
.L_x_110:
        /* <DEDUP_REMOVED lines=10> */
.L_x_113:
[----:B------:R-:W-:Y:S05]  /*b140*/  BSYNC B1 ;  /* 0x0000000000017941 */ /* 0x000fea0003800000 */
.L_x_112:
        /* <DEDUP_REMOVED lines=10> */
.L_x_115:
[----:B------:R-:W-:Y:S05]  /*b1f0*/  BSYNC B1 ;  /* 0x0000000000017941 */ /* 0x000fea0003800000 */
.L_x_114:
        /* <DEDUP_REMOVED lines=10> */
.L_x_117:
[----:B------:R-:W-:Y:S05]  /*b2a0*/  BSYNC B1 ;  /* 0x0000000000017941 */ /* 0x000fea0003800000 */
.L_x_116:
        /* <DEDUP_REMOVED lines=10> */
.L_x_119:
[----:B------:R-:W-:Y:S05]  /*b350*/  BSYNC B1 ;  /* 0x0000000000017941 */ /* 0x000fea0003800000 */
.L_x_118:
        /* <DEDUP_REMOVED lines=10> */
.L_x_121:
[----:B------:R-:W-:Y:S05]  /*b400*/  BSYNC B1 ;  /* 0x0000000000017941 */ /* 0x000fea0003800000 */
.L_x_120:
[----:B--2---:R-:W2:Y:S01]  /*b410*/  LDL.LU R23, [R1+0xbc] ;  /* 0x0000bc0001177983 */ /* 0x004ea20000300800 */
[----:B-----5:R-:W-:Y:S01]  /*b420*/  LOP3.LUT R157, R156, 0xffffe000, RZ, 0xc0, !PT ;  /* 0xffffe0009c9d7812 */ /* 0x020fe200078ec0ff */
[----:B------:R-:W-:Y:S01]  /*b430*/  BSSY B1, `(.L_x_122) ;  /* 0x0000009000017945 */ /* 0x000fe20003800000 */
[----:B------:R-:W-:-:S03]  /*b440*/  ISETP.GT.AND P1, PT, R0, 0x60, P3 ;  /* 0x000000600000780c */ /* 0x000fc60001f24270 */
[----:B------:R-:W-:-:S04]  /*b450*/  FMUL R157, R157, R16 ;  /* 0x000000109d9d7220 */ /* 0x000fc80000400000 */
[----:B--2---:R-:W-:Y:S01]  /*b460*/  FFMA R157, R23, R2, R157 ;  /* 0x00000002179d7223 */ /* 0x004fe2000000009d */
[----:B------:R-:W-:-:S04]  /*b470*/  IMAD.MOV.U32 R23, RZ, RZ, R156 ;  /* 0x000000ffff177224 */ /* 0x000fc800078e009c */
[----:B------:R-:W-:-:S05]  /*b480*/  F2FP.TF32.F32.PACK_B R157, R157 ;  /* 0x0000009dff9d723e */ /* 0x000fca00024050ff */
[----:B------:R2:W-:Y:S01]  /*b490*/  @P2 STG.E desc[UR36][R6.64+0x164], R157 ;  /* 0x0001649d06002986 */ /* 0x0005e2000c101924 */
[----:B------:R-:W-:Y:S05]  /*b4a0*/  @!P1 BRA `(.L_x_123) ;  /* 0x0000000000049947 */ /* 0x000fea0003800000 */
[----:B------:R0:W5:Y:S02]  /*b4b0*/  LDG.E.LTC128B R23, desc[UR36][R10.64+0x180] ;  /* 0x000180240a177981 */ /* 0x000164000c1e1920 */
.L_x_123:
[----:B------:R-:W-:Y:S05]  /*b4c0*/  BSYNC B1 ;  /* 0x0000000000017941 */ /* 0x000fea0003800000 */
.L_x_122:
[----:B--2---:R-:W2:Y:S01]  /*b4d0*/  LDL.LU R157, [R1+0xc0] ;  /* 0x0000c000019d7983 */ /* 0x004ea20000300800 */
[----:B-----5:R-:W-:Y:S01]  /*b4e0*/  LOP3.LUT R156, R23, 0xffffe000, RZ, 0xc0, !PT ;  /* 0xffffe000179c7812 */ /* 0x020fe200078ec0ff */
        /* <DEDUP_REMOVED lines=8> */
.L_x_125:
[----:B------:R-:W-:Y:S05]  /*b570*/  BSYNC B1 ;  /* 0x0000000000017941 */ /* 0x000fea0003800000 */
.L_x_124:
        /* <DEDUP_REMOVED lines=10> */
.L_x_127:
[----:B------:R-:W-:Y:S05]  /*b620*/  BSYNC B1 ;  /* 0x0000000000017941 */ /* 0x000fea0003800000 */
.L_x_126:
        /* <DEDUP_REMOVED lines=10> */
.L_x_129:
[----:B------:R-:W-:Y:S05]  /*b6d0*/  BSYNC B1 ;  /* 0x0000000000017941 */ /* 0x000fea0003800000 */
.L_x_128:
        /* <DEDUP_REMOVED lines=10> */
.L_x_131:
[----:B------:R-:W-:Y:S05]  /*b780*/  BSYNC B1 ;  /* 0x0000000000017941 */ /* 0x000fea0003800000 */
.L_x_130:
        /* <DEDUP_REMOVED lines=10> */
.L_x_133:
[----:B------:R-:W-:Y:S05]  /*b830*/  BSYNC B1 ;  /* 0x0000000000017941 */ /* 0x000fea0003800000 */
.L_x_132:
        /* <DEDUP_REMOVED lines=10> */
.L_x_135:
[----:B------:R-:W-:Y:S05]  /*b8e0*/  BSYNC B1 ;  /* 0x0000000000017941 */ /* 0x000fea0003800000 */
.L_x_134:
        /* <DEDUP_REMOVED lines=10> */
.L_x_137:
[----:B------:R-:W-:Y:S05]  /*b990*/  BSYNC B1 ;  /* 0x0000000000017941 */ /* 0x000fea0003800000 */
.L_x_136:
        /* <DEDUP_REMOVED lines=10> */
.L_x_139:
[----:B------:R-:W-:Y:S05]  /*ba40*/  BSYNC B1 ;  /* 0x0000000000017941 */ /* 0x000fea0003800000 */
.L_x_138:
        /* <DEDUP_REMOVED lines=10> */
.L_x_141:
[----:B------:R-:W-:Y:S05]  /*baf0*/  BSYNC B1 ;  /* 0x0000000000017941 */ /* 0x000fea0003800000 */
.L_x_140:
        /* <DEDUP_REMOVED lines=10> */
.L_x_143:
[----:B------:R-:W-:Y:S05]  /*bba0*/  BSYNC B1 ;  /* 0x0000000000017941 */ /* 0x000fea0003800000 */
.L_x_142:
        /* <DEDUP_REMOVED lines=10> */
.L_x_145:
[----:B------:R-:W-:Y:S05]  /*bc50*/  BSYNC B1 ;  /* 0x0000000000017941 */ /* 0x000fea0003800000 */
.L_x_144:
        /* <DEDUP_REMOVED lines=10> */
.L_x_147:
[----:B------:R-:W-:Y:S05]  /*bd00*/  BSYNC B1 ;  /* 0x0000000000017941 */ /* 0x000fea0003800000 */
.L_x_146:
        /* <DEDUP_REMOVED lines=10> */
.L_x_149:
[----:B------:R-:W-:Y:S05]  /*bdb0*/  BSYNC B1 ;  /* 0x0000000000017941 */ /* 0x000fea0003800000 */
.L_x_148:
        /* <DEDUP_REMOVED lines=10> */
.L_x_151:
[----:B------:R-:W-:Y:S05]  /*be60*/  BSYNC B1 ;  /* 0x0000000000017941 */ /* 0x000fea0003800000 */
.L_x_150:
        /* <DEDUP_REMOVED lines=10> */
.L_x_153:
[----:B------:R-:W-:Y:S05]  /*bf10*/  BSYNC B1 ;  /* 0x0000000000017941 */ /* 0x000fea0003800000 */
.L_x_152:
        /* <DEDUP_REMOVED lines=10> */
.L_x_155:
[----:B------:R-:W-:Y:S05]  /*bfc0*/  BSYNC B1 ;  /* 0x0000000000017941 */ /* 0x000fea0003800000 */
.L_x_154:
        /* <DEDUP_REMOVED lines=10> */
.L_x_157:
[----:B------:R-:W-:Y:S05]  /*c070*/  BSYNC B1 ;  /* 0x0000000000017941 */ /* 0x000fea0003800000 */
.L_x_156:
        /* <DEDUP_REMOVED lines=10> */
.L_x_159:
[----:B------:R-:W-:Y:S05]  /*c120*/  BSYNC B1 ;  /* 0x0000000000017941 */ /* 0x000fea0003800000 */
.L_x_158:
        /* <DEDUP_REMOVED lines=10> */
.L_x_161:
[----:B------:R-:W-:Y:S05]  /*c1d0*/  BSYNC B1 ;  /* 0x0000000000017941 */ /* 0x000fea0003800000 */
.L_x_160:
        /* <DEDUP_REMOVED lines=10> */
.L_x_163:
[----:B------:R-:W-:Y:S05]  /*c280*/  BSYNC B1 ;  /* 0x0000000000017941 */ /* 0x000fea0003800000 */
.L_x_162:
        /* <DEDUP_REMOVED lines=10> */
.L_x_165:
[----:B------:R-:W-:Y:S05]  /*c330*/  BSYNC B1 ;  /* 0x0000000000017941 */ /* 0x000fea0003800000 */
.L_x_164:
        /* <DEDUP_REMOVED lines=10> */
.L_x_167:
[----:B------:R-:W-:Y:S05]  /*c3e0*/  BSYNC B1 ;  /* 0x0000000000017941 */ /* 0x000fea0003800000 */
.L_x_166:
        /* <DEDUP_REMOVED lines=10> */
.L_x_169:
[----:B------:R-:W-:Y:S05]  /*c490*/  BSYNC B1 ;  /* 0x0000000000017941 */ /* 0x000fea0003800000 */
.L_x_168:
        /* <DEDUP_REMOVED lines=10> */
.L_x_171:
[----:B------:R-:W-:Y:S05]  /*c540*/  BSYNC B1 ;  /* 0x0000000000017941 */ /* 0x000fea0003800000 */
.L_x_170:
        /* <DEDUP_REMOVED lines=10> */
.L_x_173:
[----:B------:R-:W-:Y:S05]  /*c5f0*/  BSYNC B1 ;  /* 0x0000000000017941 */ /* 0x000fea0003800000 */
.L_x_172:
        /* <DEDUP_REMOVED lines=10> */
.L_x_175:
[----:B------:R-:W-:Y:S05]  /*c6a0*/  BSYNC B1 ;  /* 0x0000000000017941 */ /* 0x000fea0003800000 */
.L_x_174:
        /* <DEDUP_REMOVED lines=10> */
.L_x_177:
[----:B------:R-:W-:Y:S05]  /*c750*/  BSYNC B1 ;  /* 0x0000000000017941 */ /* 0x000fea0003800000 */
.L_x_176:
        /* <DEDUP_REMOVED lines=10> */
.L_x_179:
[----:B------:R-:W-:Y:S05]  /*c800*/  BSYNC B1 ;  /* 0x0000000000017941 */ /* 0x000fea0003800000 */
.L_x_178:
        /* <DEDUP_REMOVED lines=10> */
.L_x_181:
[----:B------:R-:W-:Y:S05]  /*c8b0*/  BSYNC B1 ;  /* 0x0000000000017941 */ /* 0x000fea0003800000 */
.L_x_180:
        /* <DEDUP_REMOVED lines=10> */
.L_x_183:
[----:B------:R-:W-:Y:S05]  /*c960*/  BSYNC B1 ;  /* 0x0000000000017941 */ /* 0x000fea0003800000 */
.L_x_182:
        /* <DEDUP_REMOVED lines=10> */
.L_x_185:
[----:B------:R-:W-:Y:S05]  /*ca10*/  BSYNC B1 ;  /* 0x0000000000017941 */ /* 0x000fea0003800000 */
.L_x_184:
        /* <DEDUP_REMOVED lines=10> */
.L_x_187:
[----:B------:R-:W-:Y:S05]  /*cac0*/  BSYNC B1 ;  /* 0x0000000000017941 */ /* 0x000fea0003800000 */
.L_x_186:
        /* <DEDUP_REMOVED lines=10> */
.L_x_189:
[----:B------:R-:W-:Y:S05]  /*cb70*/  BSYNC B1 ;  /* 0x0000000000017941 */ /* 0x000fea0003800000 */
.L_x_188:
        /* <DEDUP_REMOVED lines=10> */
.L_x_191:
[----:B------:R-:W-:Y:S05]  /*cc20*/  BSYNC B1 ;  /* 0x0000000000017941 */ /* 0x000fea0003800000 */
.L_x_190:
        /* <DEDUP_REMOVED lines=10> */
.L_x_193:
[----:B------:R-:W-:Y:S05]  /*ccd0*/  BSYNC B1 ;  /* 0x0000000000017941 */ /* 0x000fea0003800000 */
.L_x_192:
        /* <DEDUP_REMOVED lines=10> */
.L_x_195:
[----:B------:R-:W-:Y:S05]  /*cd80*/  BSYNC B1 ;  /* 0x0000000000017941 */ /* 0x000fea0003800000 */
.L_x_194:
        /* <DEDUP_REMOVED lines=10> */
.L_x_197:
[----:B------:R-:W-:Y:S05]  /*ce30*/  BSYNC B1 ;  /* 0x0000000000017941 */ /* 0x000fea0003800000 */
.L_x_196:
        /* <DEDUP_REMOVED lines=10> */
.L_x_199:
[----:B------:R-:W-:Y:S05]  /*cee0*/  BSYNC B1 ;  /* 0x0000000000017941 */ /* 0x000fea0003800000 */
.L_x_198:
        /* <DEDUP_REMOVED lines=10> */
.L_x_201:
[----:B------:R-:W-:Y:S05]  /*cf90*/  BSYNC B1 ;  /* 0x0000000000017941 */ /* 0x000fea0003800000 */
.L_x_200:
        /* <DEDUP_REMOVED lines=10> */
.L_x_203:
[----:B------:R-:W-:Y:S05]  /*d040*/  BSYNC B1 ;  /* 0x0000000000017941 */ /* 0x000fea0003800000 */
.L_x_202:
        /* <DEDUP_REMOVED lines=10> */
.L_x_205:
[----:B------:R-:W-:Y:S05]  /*d0f0*/  BSYNC B1 ;  /* 0x0000000000017941 */ /* 0x000fea0003800000 */
.L_x_204:
        /* <DEDUP_REMOVED lines=10> */
.L_x_207:
[----:B------:R-:W-:Y:S05]  /*d1a0*/  BSYNC B1 ;  /* 0x0000000000017941 */ /* 0x000fea0003800000 */
.L_x_206:
        /* <DEDUP_REMOVED lines=10> */
.L_x_209:
[----:B------:R-:W-:Y:S05]  /*d250*/  BSYNC B1 ;  /* 0x0000000000017941 */ /* 0x000fea0003800000 */
.L_x_208:
        /* <DEDUP_REMOVED lines=10> */
.L_x_211:
[----:B------:R-:W-:Y:S05]  /*d300*/  BSYNC B1 ;  /* 0x0000000000017941 */ /* 0x000fea0003800000 */
.L_x_210:
        /* <DEDUP_REMOVED lines=10> */
.L_x_213:
[----:B------:R-:W-:Y:S05]  /*d3b0*/  BSYNC B1 ;  /* 0x0000000000017941 */ /* 0x000fea0003800000 */
.L_x_212:
        /* <DEDUP_REMOVED lines=10> */
.L_x_215:
[----:B------:R-:W-:Y:S05]  /*d460*/  BSYNC B1 ;  /* 0x0000000000017941 */ /* 0x000fea0003800000 */
.L_x_214:
        /* <DEDUP_REMOVED lines=10> */
.L_x_217:
[----:B------:R-:W-:Y:S05]  /*d510*/  BSYNC B1 ;  /* 0x0000000000017941 */ /* 0x000fea0003800000 */
.L_x_216:
        /* <DEDUP_REMOVED lines=10> */
.L_x_219:
[----:B------:R-:W-:Y:S05]  /*d5c0*/  BSYNC B1 ;  /* 0x0000000000017941 */ /* 0x000fea0003800000 */
.L_x_218:
        /* <DEDUP_REMOVED lines=10> */
.L_x_221:
[----:B------:R-:W-:Y:S05]  /*d670*/  BSYNC B1 ;  /* 0x0000000000017941 */ /* 0x000fea0003800000 */
.L_x_220:
        /* <DEDUP_REMOVED lines=10> */
.L_x_223:
[----:B------:R-:W-:Y:S05]  /*d720*/  BSYNC B1 ;  /* 0x0000000000017941 */ /* 0x000fea0003800000 */
.L_x_222:
        /* <DEDUP_REMOVED lines=10> */
.L_x_225:
[----:B------:R-:W-:Y:S05]  /*d7d0*/  BSYNC B1 ;  /* 0x0000000000017941 */ /* 0x000fea0003800000 */
.L_x_224:
        /* <DEDUP_REMOVED lines=10> */
.L_x_227:
[----:B------:R-:W-:Y:S05]  /*d880*/  BSYNC B1 ;  /* 0x0000000000017941 */ /* 0x000fea0003800000 */
.L_x_226:
        /* <DEDUP_REMOVED lines=10> */
.L_x_229:
[----:B------:R-:W-:Y:S05]  /*d930*/  BSYNC B1 ;  /* 0x0000000000017941 */ /* 0x000fea0003800000 */
.L_x_228:
        /* <DEDUP_REMOVED lines=10> */
.L_x_231:
[----:B------:R-:W-:Y:S05]  /*d9e0*/  BSYNC B1 ;  /* 0x0000000000017941 */ /* 0x000fea0003800000 */
.L_x_230:
        /* <DEDUP_REMOVED lines=10> */
.L_x_233:
[----:B------:R-:W-:Y:S05]  /*da90*/  BSYNC B1 ;  /* 0x0000000000017941 */ /* 0x000fea0003800000 */
.L_x_232:
        /* <DEDUP_REMOVED lines=10> */
.L_x_235:
[----:B------:R-:W-:Y:S05]  /*db40*/  BSYNC B1 ;  /* 0x0000000000017941 */ /* 0x000fea0003800000 */
.L_x_234:
        /* <DEDUP_REMOVED lines=10> */
.L_x_237:
[----:B------:R-:W-:Y:S05]  /*dbf0*/  BSYNC B1 ;  /* 0x0000000000017941 */ /* 0x000fea0003800000 */
.L_x_236:
        /* <DEDUP_REMOVED lines=10> */
.L_x_239:
[----:B------:R-:W-:Y:S05]  /*dca0*/  BSYNC B1 ;  /* 0x0000000000017941 */ /* 0x000fea0003800000 */
.L_x_238:
        /* <DEDUP_REMOVED lines=10> */
.L_x_241:
[----:B------:R-:W-:Y:S05]  /*dd50*/  BSYNC B1 ;  /* 0x0000000000017941 */ /* 0x000fea0003800000 */
.L_x_240:
        /* <DEDUP_REMOVED lines=10> */
.L_x_243:
[----:B------:R-:W-:Y:S05]  /*de00*/  BSYNC B1 ;  /* 0x0000000000017941 */ /* 0x000fea0003800000 */
.L_x_242:
        /* <DEDUP_REMOVED lines=10> */
.L_x_245:
[----:B------:R-:W-:Y:S05]  /*deb0*/  BSYNC B1 ;  /* 0x0000000000017941 */ /* 0x000fea0003800000 */
.L_x_244:
        /* <DEDUP_REMOVED lines=10> */
.L_x_247:
[----:B------:R-:W-:Y:S05]  /*df60*/  BSYNC B1 ;  /* 0x0000000000017941 */ /* 0x000fea0003800000 */
.L_x_246:
        /* <DEDUP_REMOVED lines=10> */
.L_x_249:
[----:B------:R-:W-:Y:S05]  /*e010*/  BSYNC B1 ;  /* 0x0000000000017941 */ /* 0x000fea0003800000 */
.L_x_248:
        /* <DEDUP_REMOVED lines=10> */
.L_x_251:
[----:B------:R-:W-:Y:S05]  /*e0c0*/  BSYNC B1 ;  /* 0x0000000000017941 */ /* 0x000fea0003800000 */
.L_x_250:
        /* <DEDUP_REMOVED lines=10> */
.L_x_253:
[----:B------:R-:W-:Y:S05]  /*e170*/  BSYNC B1 ;  /* 0x0000000000017941 */ /* 0x000fea0003800000 */
.L_x_252:
        /* <DEDUP_REMOVED lines=10> */
.L_x_255:
[----:B------:R-:W-:Y:S05]  /*e220*/  BSYNC B1 ;  /* 0x0000000000017941 */ /* 0x000fea0003800000 */
.L_x_254:
        /* <DEDUP_REMOVED lines=10> */
.L_x_257:
[----:B------:R-:W-:Y:S05]  /*e2d0*/  BSYNC B1 ;  /* 0x0000000000017941 */ /* 0x000fea0003800000 */
.L_x_256:
        /* <DEDUP_REMOVED lines=10> */
.L_x_259:
[----:B------:R-:W-:Y:S05]  /*e380*/  BSYNC B1 ;  /* 0x0000000000017941 */ /* 0x000fea0003800000 */
.L_x_258:
        /* <DEDUP_REMOVED lines=10> */
.L_x_261:
[----:B------:R-:W-:Y:S05]  /*e430*/  BSYNC B1 ;  /* 0x0000000000017941 */ /* 0x000fea0003800000 */
.L_x_260:
        /* <DEDUP_REMOVED lines=10> */
.L_x_263:
[----:B------:R-:W-:Y:S05]  /*e4e0*/  BSYNC B1 ;  /* 0x0000000000017941 */ /* 0x000fea0003800000 */
.L_x_262:
        /* <DEDUP_REMOVED lines=10> */
.L_x_265:
[----:B------:R-:W-:Y:S05]  /*e590*/  BSYNC B1 ;  /* 0x0000000000017941 */ /* 0x000fea0003800000 */
.L_x_264:
        /* <DEDUP_REMOVED lines=10> */
.L_x_267:
[----:B------:R-:W-:Y:S05]  /*e640*/  BSYNC B1 ;  /* 0x0000000000017941 */ /* 0x000fea0003800000 */
.L_x_266:
        /* <DEDUP_REMOVED lines=10> */
.L_x_269:
[----:B------:R-:W-:Y:S05]  /*e6f0*/  BSYNC B1 ;  /* 0x0000000000017941 */ /* 0x000fea0003800000 */
.L_x_268:
        /* <DEDUP_REMOVED lines=10> */
.L_x_271:
[----:B------:R-:W-:Y:S05]  /*e7a0*/  BSYNC B1 ;  /* 0x0000000000017941 */ /* 0x000fea0003800000 */
.L_x_270:
        /* <DEDUP_REMOVED lines=10> */
.L_x_273:
[----:B------:R-:W-:Y:S05]  /*e850*/  BSYNC B1 ;  /* 0x0000000000017941 */ /* 0x000fea0003800000 */
.L_x_272:
        /* <DEDUP_REMOVED lines=10> */
.L_x_275:
[----:B------:R-:W-:Y:S05]  /*e900*/  BSYNC B1 ;  /* 0x0000000000017941 */ /* 0x000fea0003800000 */
.L_x_274:
        /* <DEDUP_REMOVED lines=10> */
.L_x_277:
[----:B------:R-:W-:Y:S05]  /*e9b0*/  BSYNC B1 ;  /* 0x0000000000017941 */ /* 0x000fea0003800000 */
.L_x_276:
[----:B01-34-:R-:W3:Y:S01]  /*e9c0*/  LDL.LU R10, [R1+0x1f4] ;  /* 0x0001f400010a7983 */ /* 0x01bee20000300800 */
        /* <DEDUP_REMOVED lines=9> */
.L_x_279:
[----:B------:R-:W-:Y:S05]  /*ea60*/  BSYNC B1 ;  /* 0x0000000000017941 */ /* 0x000fea0003800000 */
.L_x_278:
[----:B------:R-:W3:Y:S01]  /*ea70*/  LDL.LU R10, [R1+0x1f8] ;  /* 0x0001f800010a7983 */ /* 0x000ee20000300800 */
[----:B0----5:R-:W-:Y:S01]  /*ea80*/  LOP3.LUT R11, R23, 0xffffe000, RZ, 0xc0, !PT ;  /* 0xffffe000170b7812 */ /* 0x021fe200078ec0ff */
[----:B------:R-:W-:Y:S01]  /*ea90*/  BSSY B1, `(.L_x_280) ;  /* 0x000000b000017945 */ /* 0x000fe20003800000 */
[----:B------:R-:W-:Y:S02]  /*eaa0*/  ISETP.GT.AND P1, PT, R0, 0xf9, P0 ;  /* 0x000000f90000780c */ /* 0x000fe40000724270 */
[----:B------:R-:W-:Y:S01]  /*eab0*/  IADD3 R169, P2, R3, 0x80, RZ ;  /* 0x0000008003a97810 */ /* 0x000fe20007f5e0ff */
[----:B------:R-:W-:-:S03]  /*eac0*/  FMUL R11, R11, R16 ;  /* 0x000000100b0b7220 */ /* 0x000fc60000400000 */
[----:B------:R-:W-:Y:S01]  /*ead0*/  IADD3.X R3, RZ, UR7, RZ, P2, !PT ;  /* 0x00000007ff037c10 */ /* 0x000fe200097fe4ff */
[----:B---3--:R-:W-:-:S04]  /*eae0*/  FFMA R11, R10, R2, R11 ;  /* 0x000000020a0b7223 */ /* 0x008fc8000000000b */
[----:B------:R-:W-:Y:S01]  /*eaf0*/  IMAD R10, R3, R14, RZ ;  /* 0x0000000e030a7224 */ /* 0x000fe200078e02ff */
[----:B------:R-:W-:-:S05]  /*eb00*/  F2FP.TF32.F32.PACK_B R11, R11 ;  /* 0x0000000bff0b723e */ /* 0x000fca00024050ff */
[----:B------:R0:W-:Y:S01]  /*eb10*/  @P4 STG.E desc[UR36][R6.64+0x3e0], R11 ;  /* 0x0003e00b06004986 */ /* 0x0001e2000c101924 */
[----:B------:R-:W-:Y:S05]  /*eb20*/  @!P1 BRA `(.L_x_281) ;  /* 0x0000000000049947 */ /* 0x000fea0003800000 */
[----:B------:R3:W5:Y:S02]  /*eb30*/  LDG.E.LTC128B R23, desc[UR36][R8.64+0x3e4] ;  /* 0x0003e42408177981 */ /* 0x000764000c1e1920 */
.L_x_281:
[----:B------:R-:W-:Y:S05]  /*eb40*/  BSYNC B1 ;  /* 0x0000000000017941 */ /* 0x000fea0003800000 */
.L_x_280:
[----:B0-----:R-:W4:Y:S01]  /*eb50*/  LDL.LU R11, [R1+0x1fc] ;  /* 0x0001fc00010b7983 */ /* 0x001f220000300800 */
[----:B-----5:R-:W-:Y:S01]  /*eb60*/  LOP3.LUT R3, R23, 0xffffe000, RZ, 0xc0, !PT ;  /* 0xffffe00017037812 */ /* 0x020fe200078ec0ff */
[C---:B------:R-:W-:Y:S01]  /*eb70*/  IMAD R167, R169.reuse, R15, R10 ;  /* 0x0000000fa9a77224 */ /* 0x040fe200078e020a */
[----:B------:R-:W-:Y:S01]  /*eb80*/  ISETP.GT.AND P0, PT, R158, 0x80, PT ;  /* 0x000000809e00780c */ /* 0x000fe20003f04270 */
[----:B-1-3--:R-:W-:-:S04]  /*eb90*/  IMAD.WIDE.U32 R8, R169, R14, R20 ;  /* 0x0000000ea9087225 */ /* 0x00afc800078e0014 */
[----:B------:R-:W-:Y:S01]  /*eba0*/  FMUL R3, R3, R16 ;  /* 0x0000001003037220 */ /* 0x000fe20000400000 */
[----:B------:R-:W-:Y:S01]  /*ebb0*/  ISETP.GT.AND P4, PT, R0, RZ, P0 ;  /* 0x000000ff0000720c */ /* 0x000fe20000784270 */
[----:B------:R-:W-:Y:S01]  /*ebc0*/  IMAD.IADD R9, R9, 0x1, R167 ;  /* 0x0000000109097824 */ /* 0x000fe200078e02a7 */
[----:B------:R-:W-:Y:S01]  /*ebd0*/  LEA R10, P2, R8, R12, 0x2 ;  /* 0x0000000c080a7211 */ /* 0x000fe200078410ff */
[----:B----4-:R-:W-:-:S03]  /*ebe0*/  FFMA R15, R11, R2, R3 ;  /* 0x000000020b0f7223 */ /* 0x010fc60000000003 */
[----:B------:R-:W-:Y:S02]  /*ebf0*/  LEA.HI.X R11, R8, R13, R9, 0x2, P2 ;  /* 0x0000000d080b7211 */ /* 0x000fe400010f1409 */
[----:B------:R-:W-:-:S05]  /*ec00*/  F2FP.TF32.F32.PACK_B R15, R15 ;  /* 0x0000000fff0f723e */ /* 0x000fca00024050ff */
[----:B------:R0:W-:Y:S04]  /*ec10*/  @P1 STG.E desc[UR36][R6.64+0x3e4], R15 ;  /* 0x0003e40f06001986 */ /* 0x0001e8000c101924 */
[----:B------:R-:W3:Y:S01]  /*ec20*/  @P4 LDG.E.LTC128B R23, desc[UR36][R10.64] ;  /* 0x000000240a174981 */ /* 0x000ee2000c1e1920 */
[----:B------:R-:W-:Y:S01]  /*ec30*/  IMAD.WIDE.U32 R8, R169, R14, R18 ;  /* 0x0000000ea9087225 */ /* 0x000fe200078e0012 */
[----:B------:R-:W-:Y:S01]  /*ec40*/  ISETP.GT.AND P2, PT, R0, 0x1, P0 ;  /* 0x000000010000780c */ /* 0x000fe20000744270 */
[----:B------:R-:W-:Y:S02]  /*ec50*/  BSSY B1, `(.L_x_282) ;  /* 0x0000014000017945 */ /* 0x000fe40003800000 */
[----:B------:R-:W-:Y:S02]  /*ec60*/  IMAD.U32 R163, RZ, RZ, UR8 ;  /* 0x00000008ffa37e24 */ /* 0x000fe4000f8e00ff */
[----:B------:R-:W-:-:S02]  /*ec70*/  IMAD.IADD R9, R167, 0x1, R9 ;  /* 0x00000001a7097824 */ /* 0x000fc400078e0209 */
[----:B------:R-:W-:Y:S02]  /*ec80*/  IMAD.U32 R165, RZ, RZ, UR8 ;  /* 0x00000008ffa57e24 */ /* 0x000fe4000f8e00ff */
[----:B------:R-:W-:Y:S02]  /*ec90*/  IMAD.U32 R164, RZ, RZ, UR9 ;  /* 0x00000009ffa47e24 */ /* 0x000fe4000f8e00ff */
[----:B------:R-:W-:Y:S02]  /*eca0*/  IMAD.SHL.U32 R163, R163, 0x200, RZ ;  /* 0x00000200a3a37824 */ /* 0x000fe400078e00ff */
[----:B--2---:R-:W-:Y:S01]  /*ecb0*/  IMAD.WIDE.U32 R156, R22, UR43, R8 ;  /* 0x0000002b169c7c25 */ /* 0x004fe2000f8e0008 */
[----:B------:R-:W-:Y:S02]  /*ecc0*/  SHF.L.U64.HI R165, R165, 0x9, R164 ;  /* 0x00000009a5a57819 */ /* 0x000fe400000102a4 */
[----:B------:R-:W-:Y:S02]  /*ecd0*/  IADD3 R8, P1, R163, R4, RZ ;  /* 0x00000004a3087210 */ /* 0x000fe40007f3e0ff */
[----:B0-----:R-:W-:-:S03]  /*ece0*/  LEA R6, P3, R156, R12, 0x2 ;  /* 0x0000000c9c067211 */ /* 0x001fc600078610ff */
[----:B------:R-:W-:Y:S01]  /*ecf0*/  IMAD.X R9, R165, 0x1, R5, P1 ;  /* 0x00000001a5097824 */ /* 0x000fe200008e0605 */
[----:B---3--:R-:W-:-:S05]  /*ed00*/  LOP3.LUT R3, R23, 0xffffe000, RZ, 0xc0, !PT ;  /* 0xffffe00017037812 */ /* 0x008fca00078ec0ff */
[----:B------:R-:W-:-:S04]  /*ed10*/  FMUL R3, R3, R16 ;  /* 0x0000001003037220 */ /* 0x000fc80000400000 */
[----:B------:R-:W-:Y:S01]  /*ed20*/  FFMA R11, R24, R2, R3 ;  /* 0x00000002180b7223 */ /* 0x000fe20000000003 */
[----:B------:R-:W-:-:S04]  /*ed30*/  IMAD.IADD R3, R159, 0x1, R157 ;  /* 0x000000019f037824 */ /* 0x000fc800078e029d */
[----:B------:R-:W-:Y:S02]  /*ed40*/  F2FP.TF32.F32.PACK_B R11, R11 ;  /* 0x0000000bff0b723e */ /* 0x000fe400024050ff */
[----:B------:R-:W-:-:S03]  /*ed50*/  LEA.HI.X R7, R156, R13, R3, 0x2, P3 ;  /* 0x0000000d9c077211 */ /* 0x000fc600018f1403 */
[----:B------:R0:W-:Y:S01]  /*ed60*/  @P4 STG.E desc[UR36][R8.64], R11 ;  /* 0x0000000b08004986 */ /* 0x0001e2000c101924 */
[----:B------:R-:W-:Y:S05]  /*ed70*/  @!P2 BRA `(.L_x_283) ;  /* 0x000000000004a947 */ /* 0x000fea0003800000 */
[----:B------:R1:W5:Y:S02]  /*ed80*/  LDG.E.LTC128B R23, desc[UR36][R6.64+0x4] ;  /* 0x0000042406177981 */ /* 0x000364000c1e1920 */
.L_x_283:
[----:B------:R-:W-:Y:S05]  /*ed90*/  BSYNC B1 ;  /* 0x0000000000017941 */ /* 0x000fea0003800000 */
.L_x_282:
[----:B-----5:R-:W-:Y:S01]  /*eda0*/  LOP3.LUT R3, R23, 0xffffe000, RZ, 0xc0, !PT ;  /* 0xffffe00017037812 */ /* 0x020fe200078ec0ff */
[----:B------:R-:W-:Y:S01]  /*edb0*/  IMAD.WIDE.U32 R14, R169, R14, R154 ;  /* 0x0000000ea90e7225 */ /* 0x000fe200078e009a */
[----:B------:R-:W-:Y:S01]  /*edc0*/  ISETP.GT.AND P1, PT, R158, 0x88, PT ;  /* 0x000000889e00780c */ /* 0x000fe20003f24270 */
[----:B------:R-:W-:Y:S02]  /*edd0*/  BSSY B1, `(.L_x_284) ;  /* 0x0000010000017945 */ /* 0x000fe40003800000 */
[----:B------:R-:W-:Y:S01]  /*ede0*/  FMUL R10, R3, R16 ;  /* 0x00000010030a7220 */ /* 0x000fe20000400000 */
[----:B------:R-:W-:Y:S01]  /*edf0*/  ISETP.GT.AND P3, PT, R0, RZ, P1 ;  /* 0x000000ff0000720c */ /* 0x000fe20000f64270 */
[----:B------:R-:W-:Y:S01]  /*ee00*/  IMAD.IADD R167, R167, 0x1, R15 ;  /* 0x00000001a7a77824 */ /* 0x000fe200078e020f */
[----:B------:R-:W-:Y:S01]  /*ee10*/  IADD3 R152, P4, R152, R14, RZ ;  /* 0x0000000e98987210 */ /* 0x000fe20007f9e0ff */
[----:B------:R-:W-:Y:S01]  /*ee20*/  FFMA R25, R25, R2, R10 ;  /* 0x0000000219197223 */ /* 0x000fe2000000000a */
[----:B------:R-:W-:Y:S01]  /*ee30*/  IADD3 R14, P5, R18, R14, RZ ;  /* 0x0000000e120e7210 */ /* 0x000fe20007fbe0ff */
[----:B------:R-:W-:-:S02]  /*ee40*/  IMAD.MOV.U32 R3, RZ, RZ, R23 ;  /* 0x000000ffff037224 */ /* 0x000fc400078e0017 */
[----:B------:R-:W-:Y:S01]  /*ee50*/  IMAD.X R20, R167, 0x1, R21, P4 ;  /* 0x00000001a7147824 */ /* 0x000fe200020e0615 */
[----:B------:R-:W-:Y:S02]  /*ee60*/  F2FP.TF32.F32.PACK_B R25, R25 ;  /* 0x00000019ff19723e */ /* 0x000fe400024050ff */
[C---:B------:R-:W-:Y:S02]  /*ee70*/  LEA R10, P4, R152.reuse, R12, 0x2 ;  /* 0x0000000c980a7211 */ /* 0x040fe400078810ff */
[----:B------:R-:W-:Y:S01]  /*ee80*/  IADD3.X R15, R19, R167, RZ, P5, !PT ;  /* 0x000000a7130f7210 */ /* 0x000fe20002ffe4ff */
[----:B------:R2:W-:Y:S01]  /*ee90*/  @P2 STG.E desc[UR36][R8.64+0x4], R25 ;  /* 0x0000041908002986 */ /* 0x0005e2000c101924 */
[----:B0-----:R-:W-:Y:S01]  /*eea0*/  LEA.HI.X R11, R152, R13, R20, 0x2, P4 ;  /* 0x0000000d980b7211 */ /* 0x001fe200020f1414 */
[----:B------:R-:W-:Y:S08]  /*eeb0*/  @!P3 BRA `(.L_x_285) ;  /* 0x000000000004b947 */ /* 0x000ff00003800000 */
[----:B------:R0:W5:Y:S02]  /*eec0*/  LDG.E.LTC128B R3, desc[UR36][R10.64] ;  /* 0x000000240a037981 */ /* 0x000164000c1e1920 */
.L_x_285:
[----:B------:R-:W-:Y:S05]  /*eed0*/  BSYNC B1 ;  /* 0x0000000000017941 */ /* 0x000fea0003800000 */
.L_x_284:
[----:B0----5:R-:W-:Y:S01]  /*eee0*/  LOP3.LUT R11, R3, 0xffffe000, RZ, 0xc0, !PT ;  /* 0xffffe000030b7812 */ /* 0x021fe200078ec0ff */
[----:B------:R-:W-:Y:S01]  /*eef0*/  IMAD.WIDE.U32 R22, R22, UR43, R14 ;  /* 0x0000002b16167c25 */ /* 0x000fe2000f8e000e */
[----:B------:R-:W-:Y:S01]  /*ef00*/  IADD3 R10, P2, R8, R161, RZ ;  /* 0x000000a1080a7210 */ /* 0x000fe20007f5e0ff */
[----:B------:R-:W-:Y:S01]  /*ef10*/  BSSY B1, `(.L_x_286) ;  /* 0x000000c000017945 */ /* 0x000fe20003800000 */
[----:B------:R-:W-:Y:S01]  /*ef20*/  ISETP.GT.AND P5, PT, R0, 0x1, P1 ;  /* 0x000000010000780c */ /* 0x000fe20000fa4270 */
[----:B------:R-:W-:Y:S01]  /*ef30*/  FMUL R11, R11, R16 ;  /* 0x000000100b0b7220 */ /* 0x000fe20000400000 */
[----:B------:R-:W-:Y:S01]  /*ef40*/  IMAD.IADD R159, R159, 0x1, R23 ;  /* 0x000000019f9f7824 */ /* 0x000fe200078e0217 */
[----:B------:R-:W-:Y:S02]  /*ef50*/  LEA R12, P4, R22, R12, 0x2 ;  /* 0x0000000c160c7211 */ /* 0x000fe400078810ff */
[----:B------:R-:W-:Y:S01]  /*ef60*/  FFMA R15, R26, R2, R11 ;  /* 0x000000021a0f7223 */ /* 0x000fe2000000000b */
[----:B------:R-:W-:Y:S01]  /*ef70*/  IMAD.X R11, R9, 0x1, R160, P2 ;  /* 0x00000001090b7824 */ /* 0x000fe200010e06a0 */
[----:B------:R-:W-:-:S03]  /*ef80*/  LEA.HI.X R13, R22, R13, R159, 0x2, P4 ;  /* 0x0000000d160d7211 */ /* 0x000fc600020f149f */
[----:B------:R-:W-:-:S05]  /*ef90*/  F2FP.TF32.F32.PACK_B R15, R15 ;  /* 0x0000000fff0f723e */ /* 0x000fca00024050ff */
[----:B------:R0:W-:Y:S01]  /*efa0*/  @P3 STG.E desc[UR36][R10.64], R15 ;  /* 0x0000000f0a003986 */ /* 0x0001e2000c101924 */
[----:B------:R-:W-:Y:S05]  /*efb0*/  @!P5 BRA `(.L_x_287) ;  /* 0x000000000004d947 */ /* 0x000fea0003800000 */
[----:B------:R3:W5:Y:S02]  /*efc0*/  LDG.E.LTC128B R3, desc[UR36][R12.64+0x4] ;  /* 0x000004240c037981 */ /* 0x000764000c1e1920 */
.L_x_287:
[----:B------:R-:W-:Y:S05]  /*efd0*/  BSYNC B1 ;  /* 0x0000000000017941 */ /* 0x000fea0003800000 */
.L_x_286:
[----:B0----5:R-:W-:Y:S01]  /*efe0*/  LOP3.LUT R15, R3, 0xffffe000, RZ, 0xc0, !PT ;  /* 0xffffe000030f7812 */ /* 0x021fe200078ec0ff */
[----:B------:R-:W-:Y:S01]  /*eff0*/  BSSY B1, `(.L_x_288) ;  /* 0x0000008000017945 */ /* 0x000fe20003800000 */
[----:B------:R-:W-:-:S03]  /*f000*/  ISETP.GT.AND P2, PT, R0, 0x8, P0 ;  /* 0x000000080000780c */ /* 0x000fc60000744270 */
[----:B------:R-:W-:-:S04]  /*f010*/  FMUL R14, R15, R16 ;  /* 0x000000100f0e7220 */ /* 0x000fc80000400000 */
[----:B------:R-:W-:-:S05]  /*f020*/  FFMA R27, R27, R2, R14 ;  /* 0x000000021b1b7223 */ /* 0x000fca000000000e */
[----:B------:R-:W-:-:S05]  /*f030*/  F2FP.TF32.F32.PACK_B R27, R27 ;  /* 0x0000001bff1b723e */ /* 0x000fca00024050ff */
[----:B------:R0:W-:Y:S01]  /*f040*/  @P5 STG.E desc[UR36][R10.64+0x4], R27 ;  /* 0x0000041b0a005986 */ /* 0x0001e2000c101924 */
[----:B------:R-:W-:Y:S05]  /*f050*/  @!P2 BRA `(.L_x_289) ;  /* 0x000000000004a947 */ /* 0x000fea0003800000 */
[----:B------:R4:W5:Y:S02]  /*f060*/  LDG.E.LTC128B R3, desc[UR36][R6.64+0x20] ;  /* 0x0000202406037981 */ /* 0x000964000c1e1920 */
.L_x_289:
[----:B------:R-:W-:Y:S05]  /*f070*/  BSYNC B1 ;  /* 0x0000000000017941 */ /* 0x000fea0003800000 */
.L_x_288:
        /* <DEDUP_REMOVED lines=9> */
.L_x_291:
[----:B------:R-:W-:Y:S05]  /*f110*/  BSYNC B1 ;  /* 0x0000000000017941 */ /* 0x000fea0003800000 */
.L_x_290:
        /* <DEDUP_REMOVED lines=9> */
.L_x_293:
[----:B------:R-:W-:Y:S05]  /*f1b0*/  BSYNC B1 ;  /* 0x0000000000017941 */ /* 0x000fea0003800000 */
.L_x_292:
[----:B-----5:R-:W-:Y:S01]  /*f1c0*/  LOP3.LUT R11, R3, 0xffffe000, RZ, 0xc0, !PT ;  /* 0xffffe000030b7812 */ /* 0x020fe200078ec0ff */
[----:B------:R-:W-:Y:S01]  /*f1d0*/  BSSY B1, `(.L_x_294) ;  /* 0x000000a000017945 */ /* 0x000fe20003800000 */
[----:B------:R-:W-:Y:S02]  /*f1e0*/  IADD3 R10, P3, R161, R8, RZ ;  /* 0x00000008a10a7210 */ /* 0x000fe40007f7e0ff */
[----:B------:R-:W-:Y:S01]  /*f1f0*/  ISETP.GT.AND P2, PT, R0, 0x9, P1 ;  /* 0x000000090000780c */ /* 0x000fe20000f44270 */
[----:B------:R-:W-:-:S04]  /*f200*/  FMUL R11, R11, R16 ;  /* 0x000000100b0b7220 */ /* 0x000fc80000400000 */
[----:B------:R-:W-:Y:S01]  /*f210*/  FFMA R15, R30, R2, R11 ;  /* 0x000000021e0f7223 */ /* 0x000fe2000000000b */
[----:B------:R-:W-:-:S04]  /*f220*/  IMAD.X R11, R160, 0x1, R9, P3 ;  /* 0x00000001a00b7824 */ /* 0x000fc800018e0609 */
[----:B------:R-:W-:-:S05]  /*f230*/  F2FP.TF32.F32.PACK_B R15, R15 ;  /* 0x0000000fff0f723e */ /* 0x000fca00024050ff */
[----:B------:R0:W-:Y:S01]  /*f240*/  @P4 STG.E desc[UR36][R10.64+0x20], R15 ;  /* 0x0000200f0a004986 */ /* 0x0001e2000c101924 */
[----:B------:R-:W-:Y:S05]  /*f250*/  @!P2 BRA `(.L_x_295) ;  /* 0x000000000004a947 */ /* 0x000fea0003800000 */
[----:B------:R0:W5:Y:S02]  /*f260*/  LDG.E.LTC128B R3, desc[UR36][R12.64+0x24] ;  /* 0x000024240c037981 */ /* 0x000164000c1e1920 */
.L_x_295:
[----:B------:R-:W-:Y:S05]  /*f270*/  BSYNC B1 ;  /* 0x0000000000017941 */ /* 0x000fea0003800000 */
.L_x_294:
[----:B0----5:R-:W-:Y:S01]  /*f280*/  LOP3.LUT R11, R3, 0xffffe000, RZ, 0xc0, !PT ;  /* 0xffffe000030b7812 */ /* 0x021fe200078ec0ff */
[----:B------:R-:W-:Y:S01]  /*f290*/  BSSY B1, `(.L_x_296) ;  /* 0x000000a000017945 */ /* 0x000fe20003800000 */
[----:B------:R-:W-:Y:S02]  /*f2a0*/  IADD3 R4, P3, P4, R161, R4, R163 ;  /* 0x00000004a1047210 */ /* 0x000fe40007c7e0a3 */
[----:B------:R-:W-:Y:S01]  /*f2b0*/  ISETP.GT.AND P5, PT, R0, 0x10, P0 ;  /* 0x000000100000780c */ /* 0x000fe200007a4270 */
[----:B------:R-:W-:Y:S01]  /*f2c0*/  FMUL R10, R11, R16 ;  /* 0x000000100b0a7220 */ /* 0x000fe20000400000 */
[----:B------:R-:W-:-:S03]  /*f2d0*/  IADD3.X R5, R160, R5, R165, P3, P4 ;  /* 0x00000005a0057210 */ /* 0x000fc60001fe84a5 */
[----:B------:R-:W-:-:S05]  /*f2e0*/  FFMA R31, R31, R2, R10 ;  /* 0x000000021f1f7223 */ /* 0x000fca000000000a */
[----:B------:R-:W-:-:S05]  /*f2f0*/  F2FP.TF32.F32.PACK_B R31, R31 ;  /* 0x0000001fff1f723e */ /* 0x000fca00024050ff */
[----:B------:R0:W-:Y:S01]  /*f300*/  @P2 STG.E desc[UR36][R4.64+0x24], R31 ;  /* 0x0000241f04002986 */ /* 0x0001e2000c101924 */
[----:B------:R-:W-:Y:S05]  /*f310*/  @!P5 BRA `(.L_x_297) ;  /* 0x000000000004d947 */ /* 0x000fea0003800000 */
[----:B------:R0:W5:Y:S02]  /*f320*/  LDG.E.LTC128B R3, desc[UR36][R6.64+0x40] ;  /* 0x0000402406037981 */ /* 0x000164000c1e1920 */
.L_x_297:
[----:B------:R-:W-:Y:S05]  /*f330*/  BSYNC B1 ;  /* 0x0000000000017941 */ /* 0x000fea0003800000 */
.L_x_296:
[----:B-----5:R-:W-:Y:S01]  /*f340*/  LOP3.LUT R11, R3, 0xffffe000, RZ, 0xc0, !PT ;  /* 0xffffe000030b7812 */ /* 0x020fe200078ec0ff */
        /* <DEDUP_REMOVED lines=8> */
.L_x_299:
[----:B------:R-:W-:Y:S05]  /*f3d0*/  BSYNC B1 ;  /* 0x0000000000017941 */ /* 0x000fea0003800000 */
.L_x_298:
        /* <DEDUP_REMOVED lines=9> */
.L_x_301:
[----:B------:R-:W-:Y:S05]  /*f470*/  BSYNC B1 ;  /* 0x0000000000017941 */ /* 0x000fea0003800000 */
.L_x_300:
        /* <DEDUP_REMOVED lines=9> */
.L_x_303:
[----:B------:R-:W-:Y:S05]  /*f510*/  BSYNC B1 ;  /* 0x0000000000017941 */ /* 0x000fea0003800000 */
.L_x_302:
        /* <DEDUP_REMOVED lines=9> */
.L_x_305:
[----:B------:R-:W-:Y:S05]  /*f5b0*/  BSYNC B1 ;  /* 0x0000000000017941 */ /* 0x000fea0003800000 */
.L_x_304:
        /* <DEDUP_REMOVED lines=9> */
.L_x_307:
[----:B------:R-:W-:Y:S05]  /*f650*/  BSYNC B1 ;  /* 0x0000000000017941 */ /* 0x000fea0003800000 */
.L_x_306:
        /* <DEDUP_REMOVED lines=9> */
.L_x_309:
[----:B------:R-:W-:Y:S05]  /*f6f0*/  BSYNC B1 ;  /* 0x0000000000017941 */ /* 0x000fea0003800000 */
.L_x_308:
        /* <DEDUP_REMOVED lines=9> */
.L_x_311:
[----:B------:R-:W-:Y:S05]  /*f790*/  BSYNC B1 ;  /* 0x0000000000017941 */ /* 0x000fea0003800000 */
.L_x_310:
        /* <DEDUP_REMOVED lines=9> */
.L_x_313:
[----:B------:R-:W-:Y:S05]  /*f830*/  BSYNC B1 ;  /* 0x0000000000017941 */ /* 0x000fea0003800000 */
.L_x_312:
        /* <DEDUP_REMOVED lines=9> */
.L_x_315:
[----:B------:R-:W-:Y:S05]  /*f8d0*/  BSYNC B1 ;  /* 0x0000000000017941 */ /* 0x000fea0003800000 */
.L_x_314:
        /* <DEDUP_REMOVED lines=9> */
.L_x_317:
[----:B------:R-:W-:Y:S05]  /*f970*/  BSYNC B1 ;  /* 0x0000000000017941 */ /* 0x000fea0003800000 */
.L_x_316:
        /* <DEDUP_REMOVED lines=9> */
.L_x_319:
[----:B------:R-:W-:Y:S05]  /*fa10*/  BSYNC B1 ;  /* 0x0000000000017941 */ /* 0x000fea0003800000 */
.L_x_318:
        /* <DEDUP_REMOVED lines=9> */
.L_x_321:
[----:B------:R-:W-:Y:S05]  /*fab0*/  BSYNC B1 ;  /* 0x0000000000017941 */ /* 0x000fea0003800000 */
.L_x_320:
        /* <DEDUP_REMOVED lines=9> */
.L_x_323:
[----:B------:R-:W-:Y:S05]  /*fb50*/  BSYNC B1 ;  /* 0x0000000000017941 */ /* 0x000fea0003800000 */
.L_x_322:
        /* <DEDUP_REMOVED lines=9> */
.L_x_325:
[----:B------:R-:W-:Y:S05]  /*fbf0*/  BSYNC B1 ;  /* 0x0000000000017941 */ /* 0x000fea0003800000 */
.L_x_324:
        /* <DEDUP_REMOVED lines=9> */
.L_x_327:
[----:B------:R-:W-:Y:S05]  /*fc90*/  BSYNC B1 ;  /* 0x0000000000017941 */ /* 0x000fea0003800000 */
.L_x_326:
        /* <DEDUP_REMOVED lines=9> */
.L_x_329:
[----:B------:R-:W-:Y:S05]  /*fd30*/  BSYNC B1 ;  /* 0x0000000000017941 */ /* 0x000fea0003800000 */
.L_x_328:
        /* <DEDUP_REMOVED lines=9> */
.L_x_331:
[----:B------:R-:W-:Y:S05]  /*fdd0*/  BSYNC B1 ;  /* 0x0000000000017941 */ /* 0x000fea0003800000 */
.L_x_330:
        /* <DEDUP_REMOVED lines=9> */
.L_x_333:
[----:B------:R-:W-:Y:S05]  /*fe70*/  BSYNC B1 ;  /* 0x0000000000017941 */ /* 0x000fea0003800000 */
.L_x_332:
        /* <DEDUP_REMOVED lines=9> */
.L_x_335:
[----:B------:R-:W-:Y:S05]  /*ff10*/  BSYNC B1 ;  /* 0x0000000000017941 */ /* 0x000fea0003800000 */
.L_x_334:
        /* <DEDUP_REMOVED lines=9> */
.L_x_337:
[----:B------:R-:W-:Y:S05]  /*ffb0*/  BSYNC B1 ;  /* 0x0000000000017941 */ /* 0x000fea0003800000 */
.L_x_336:
        /* <DEDUP_REMOVED lines=9> */
.L_x_339:
[----:B------:R-:W-:Y:S05]  /*10050*/  BSYNC B1 ;  /* 0x0000000000017941 */ /* 0x000fea0003800000 */
.L_x_338:
        /* <DEDUP_REMOVED lines=9> */
.L_x_341:
[----:B------:R-:W-:Y:S05]  /*100f0*/  BSYNC B1 ;  /* 0x0000000000017941 */ /* 0x000fea0003800000 */
.L_x_340:
        /* <DEDUP_REMOVED lines=9> */
.L_x_343:
[----:B------:R-:W-:Y:S05]  /*10190*/  BSYNC B1 ;  /* 0x0000000000017941 */ /* 0x000fea0003800000 */
.L_x_342:
        /* <DEDUP_REMOVED lines=9> */
.L_x_345:
[----:B------:R-:W-:Y:S05]  /*10230*/  BSYNC B1 ;  /* 0x0000000000017941 */ /* 0x000fea0003800000 */
.L_x_344:
        /* <DEDUP_REMOVED lines=9> */
.L_x_347:
[----:B------:R-:W-:Y:S05]  /*102d0*/  BSYNC B1 ;  /* 0x0000000000017941 */ /* 0x000fea0003800000 */
.L_x_346:
        /* <DEDUP_REMOVED lines=9> */
.L_x_349:
[----:B------:R-:W-:Y:S05]  /*10370*/  BSYNC B1 ;  /* 0x0000000000017941 */ /* 0x000fea0003800000 */
.L_x_348:
        /* <DEDUP_REMOVED lines=9> */
.L_x_351:
[----:B------:R-:W-:Y:S05]  /*10410*/  BSYNC B1 ;  /* 0x0000000000017941 */ /* 0x000fea0003800000 */
.L_x_350:
        /* <DEDUP_REMOVED lines=9> */
.L_x_353:
[----:B------:R-:W-:Y:S05]  /*104b0*/  BSYNC B1 ;  /* 0x0000000000017941 */ /* 0x000fea0003800000 */
.L_x_352:
        /* <DEDUP_REMOVED lines=9> */
.L_x_355:
[----:B------:R-:W-:Y:S05]  /*10550*/  BSYNC B1 ;  /* 0x0000000000017941 */ /* 0x000fea0003800000 */
.L_x_354:
        /* <DEDUP_REMOVED lines=9> */
.L_x_357:
[----:B------:R-:W-:Y:S05]  /*105f0*/  BSYNC B1 ;  /* 0x0000000000017941 */ /* 0x000fea0003800000 */
.L_x_356:
        /* <DEDUP_REMOVED lines=9> */
.L_x_359:
[----:B------:R-:W-:Y:S05]  /*10690*/  BSYNC B1 ;  /* 0x0000000000017941 */ /* 0x000fea0003800000 */
.L_x_358:
        /* <DEDUP_REMOVED lines=9> */
.L_x_361:
[----:B------:R-:W-:Y:S05]  /*10730*/  BSYNC B1 ;  /* 0x0000000000017941 */ /* 0x000fea0003800000 */
.L_x_360:
        /* <DEDUP_REMOVED lines=9> */
.L_x_363:
[----:B------:R-:W-:Y:S05]  /*107d0*/  BSYNC B1 ;  /* 0x0000000000017941 */ /* 0x000fea0003800000 */
.L_x_362:
        /* <DEDUP_REMOVED lines=9> */
.L_x_365:
[----:B------:R-:W-:Y:S05]  /*10870*/  BSYNC B1 ;  /* 0x0000000000017941 */ /* 0x000fea0003800000 */
.L_x_364:
        /* <DEDUP_REMOVED lines=9> */
.L_x_367:
[----:B------:R-:W-:Y:S05]  /*10910*/  BSYNC B1 ;  /* 0x0000000000017941 */ /* 0x000fea0003800000 */
.L_x_366:
        /* <DEDUP_REMOVED lines=9> */
.L_x_369:
[----:B------:R-:W-:Y:S05]  /*109b0*/  BSYNC B1 ;  /* 0x0000000000017941 */ /* 0x000fea0003800000 */
.L_x_368:
        /* <DEDUP_REMOVED lines=9> */
.L_x_371:
[----:B------:R-:W-:Y:S05]  /*10a50*/  BSYNC B1 ;  /* 0x0000000000017941 */ /* 0x000fea0003800000 */
.L_x_370:
        /* <DEDUP_REMOVED lines=9> */
.L_x_373:
[----:B------:R-:W-:Y:S05]  /*10af0*/  BSYNC B1 ;  /* 0x0000000000017941 */ /* 0x000fea0003800000 */
.L_x_372:
        /* <DEDUP_REMOVED lines=9> */
.L_x_375:
[----:B------:R-:W-:Y:S05]  /*10b90*/  BSYNC B1 ;  /* 0x0000000000017941 */ /* 0x000fea0003800000 */
.L_x_374:
        /* <DEDUP_REMOVED lines=9> */
.L_x_377:
[----:B------:R-:W-:Y:S05]  /*10c30*/  BSYNC B1 ;  /* 0x0000000000017941 */ /* 0x000fea0003800000 */
.L_x_376:
        /* <DEDUP_REMOVED lines=9> */
.L_x_379:
[----:B------:R-:W-:Y:S05]  /*10cd0*/  BSYNC B1 ;  /* 0x0000000000017941 */ /* 0x000fea0003800000 */
.L_x_378:
        /* <DEDUP_REMOVED lines=9> */
.L_x_381:
[----:B------:R-:W-:Y:S05]  /*10d70*/  BSYNC B1 ;  /* 0x0000000000017941 */ /* 0x000fea0003800000 */
.L_x_380:
        /* <DEDUP_REMOVED lines=9> */
.L_x_383:
[----:B------:R-:W-:Y:S05]  /*10e10*/  BSYNC B1 ;  /* 0x0000000000017941 */ /* 0x000fea0003800000 */
.L_x_382:
        /* <DEDUP_REMOVED lines=9> */
.L_x_385:
[----:B------:R-:W-:Y:S05]  /*10eb0*/  BSYNC B1 ;  /* 0x0000000000017941 */ /* 0x000fea0003800000 */
.L_x_384:
        /* <DEDUP_REMOVED lines=9> */
.L_x_387:
[----:B------:R-:W-:Y:S05]  /*10f50*/  BSYNC B1 ;  /* 0x0000000000017941 */ /* 0x000fea0003800000 */
.L_x_386:
        /* <DEDUP_REMOVED lines=9> */
.L_x_389:
[----:B------:R-:W-:Y:S05]  /*10ff0*/  BSYNC B1 ;  /* 0x0000000000017941 */ /* 0x000fea0003800000 */
.L_x_388:
        /* <DEDUP_REMOVED lines=9> */
.L_x_391:
[----:B------:R-:W-:Y:S05]  /*11090*/  BSYNC B1 ;  /* 0x0000000000017941 */ /* 0x000fea0003800000 */
.L_x_390:
        /* <DEDUP_REMOVED lines=9> */
.L_x_393:
[----:B------:R-:W-:Y:S05]  /*11130*/  BSYNC B1 ;  /* 0x0000000000017941 */ /* 0x000fea0003800000 */
.L_x_392:
        /* <DEDUP_REMOVED lines=9> */
.L_x_395:
[----:B------:R-:W-:Y:S05]  /*111d0*/  BSYNC B1 ;  /* 0x0000000000017941 */ /* 0x000fea0003800000 */
.L_x_394:
        /* <DEDUP_REMOVED lines=9> */
.L_x_397:
[----:B------:R-:W-:Y:S05]  /*11270*/  BSYNC B1 ;  /* 0x0000000000017941 */ /* 0x000fea0003800000 */
.L_x_396:
        /* <DEDUP_REMOVED lines=9> */
.L_x_399:
[----:B------:R-:W-:Y:S05]  /*11310*/  BSYNC B1 ;  /* 0x0000000000017941 */ /* 0x000fea0003800000 */
.L_x_398:
        /* <DEDUP_REMOVED lines=9> */
.L_x_401:
[----:B------:R-:W-:Y:S05]  /*113b0*/  BSYNC B1 ;  /* 0x0000000000017941 */ /* 0x000fea0003800000 */
.L_x_400:
        /* <DEDUP_REMOVED lines=9> */
.L_x_403:
[----:B------:R-:W-:Y:S05]  /*11450*/  BSYNC B1 ;  /* 0x0000000000017941 */ /* 0x000fea0003800000 */
.L_x_402:
        /* <DEDUP_REMOVED lines=9> */
.L_x_405:
[----:B------:R-:W-:Y:S05]  /*114f0*/  BSYNC B1 ;  /* 0x0000000000017941 */ /* 0x000fea0003800000 */
.L_x_404:
        /* <DEDUP_REMOVED lines=9> */
.L_x_407:
[----:B------:R-:W-:Y:S05]  /*11590*/  BSYNC B1 ;  /* 0x0000000000017941 */ /* 0x000fea0003800000 */
.L_x_406:
        /* <DEDUP_REMOVED lines=9> */
.L_x_409:
[----:B------:R-:W-:Y:S05]  /*11630*/  BSYNC B1 ;  /* 0x0000000000017941 */ /* 0x000fea0003800000 */
.L_x_408:
        /* <DEDUP_REMOVED lines=9> */
.L_x_411:
[----:B------:R-:W-:Y:S05]  /*116d0*/  BSYNC B1 ;  /* 0x0000000000017941 */ /* 0x000fea0003800000 */
.L_x_410:
        /* <DEDUP_REMOVED lines=9> */
.L_x_413:
[----:B------:R-:W-:Y:S05]  /*11770*/  BSYNC B1 ;  /* 0x0000000000017941 */ /* 0x000fea0003800000 */
.L_x_412:
        /* <DEDUP_REMOVED lines=9> */
.L_x_415:
[----:B------:R-:W-:Y:S05]  /*11810*/  BSYNC B1 ;  /* 0x0000000000017941 */ /* 0x000fea0003800000 */
.L_x_414:
        /* <DEDUP_REMOVED lines=9> */
.L_x_417:
[----:B------:R-:W-:Y:S05]  /*118b0*/  BSYNC B1 ;  /* 0x0000000000017941 */ /* 0x000fea0003800000 */
.L_x_416:
        /* <DEDUP_REMOVED lines=9> */
.L_x_419:
[----:B------:R-:W-:Y:S05]  /*11950*/  BSYNC B1 ;  /* 0x0000000000017941 */ /* 0x000fea0003800000 */
.L_x_418:
        /* <DEDUP_REMOVED lines=9> */
.L_x_421:
[----:B------:R-:W-:Y:S05]  /*119f0*/  BSYNC B1 ;  /* 0x0000000000017941 */ /* 0x000fea0003800000 */
.L_x_420:
        /* <DEDUP_REMOVED lines=9> */
.L_x_423:
[----:B------:R-:W-:Y:S05]  /*11a90*/  BSYNC B1 ;  /* 0x0000000000017941 */ /* 0x000fea0003800000 */
.L_x_422:
        /* <DEDUP_REMOVED lines=9> */
.L_x_425:
[----:B------:R-:W-:Y:S05]  /*11b30*/  BSYNC B1 ;  /* 0x0000000000017941 */ /* 0x000fea0003800000 */
.L_x_424:
        /* <DEDUP_REMOVED lines=9> */
.L_x_427:
[----:B------:R-:W-:Y:S05]  /*11bd0*/  BSYNC B1 ;  /* 0x0000000000017941 */ /* 0x000fea0003800000 */
.L_x_426:
        /* <DEDUP_REMOVED lines=9> */
.L_x_429:
[----:B------:R-:W-:Y:S05]  /*11c70*/  BSYNC B1 ;  /* 0x0000000000017941 */ /* 0x000fea0003800000 */
.L_x_428:
        /* <DEDUP_REMOVED lines=9> */
.L_x_431:
[----:B------:R-:W-:Y:S05]  /*11d10*/  BSYNC B1 ;  /* 0x0000000000017941 */ /* 0x000fea0003800000 */
.L_x_430:
        /* <DEDUP_REMOVED lines=9> */
.L_x_433:
[----:B------:R-:W-:Y:S05]  /*11db0*/  BSYNC B1 ;  /* 0x0000000000017941 */ /* 0x000fea0003800000 */
.L_x_432:
        /* <DEDUP_REMOVED lines=9> */
.L_x_435:
[----:B------:R-:W-:Y:S05]  /*11e50*/  BSYNC B1 ;  /* 0x0000000000017941 */ /* 0x000fea0003800000 */
.L_x_434:
        /* <DEDUP_REMOVED lines=9> */
.L_x_437:
[----:B------:R-:W-:Y:S05]  /*11ef0*/  BSYNC B1 ;  /* 0x0000000000017941 */ /* 0x000fea0003800000 */
.L_x_436:
        /* <DEDUP_REMOVED lines=9> */
.L_x_439:
[----:B------:R-:W-:Y:S05]  /*11f90*/  BSYNC B1 ;  /* 0x0000000000017941 */ /* 0x000fea0003800000 */
.L_x_438:
        /* <DEDUP_REMOVED lines=9> */
.L_x_441:
[----:B------:R-:W-:Y:S05]  /*12030*/  BSYNC B1 ;  /* 0x0000000000017941 */ /* 0x000fea0003800000 */
.L_x_440:
        /* <DEDUP_REMOVED lines=9> */
.L_x_443:
[----:B------:R-:W-:Y:S05]  /*120d0*/  BSYNC B1 ;  /* 0x0000000000017941 */ /* 0x000fea0003800000 */
.L_x_442:
        /* <DEDUP_REMOVED lines=9> */
.L_x_445:
[----:B------:R-:W-:Y:S05]  /*12170*/  BSYNC B1 ;  /* 0x0000000000017941 */ /* 0x000fea0003800000 */
.L_x_444:
        /* <DEDUP_REMOVED lines=9> */
.L_x_447:
[----:B------:R-:W-:Y:S05]  /*12210*/  BSYNC B1 ;  /* 0x0000000000017941 */ /* 0x000fea0003800000 */
.L_x_446:
        /* <DEDUP_REMOVED lines=9> */
.L_x_449:
[----:B------:R-:W-:Y:S05]  /*122b0*/  BSYNC B1 ;  /* 0x0000000000017941 */ /* 0x000fea0003800000 */
.L_x_448:
        /* <DEDUP_REMOVED lines=9> */
.L_x_451:
[----:B------:R-:W-:Y:S05]  /*12350*/  BSYNC B1 ;  /* 0x0000000000017941 */ /* 0x000fea0003800000 */
.L_x_450:
        /* <DEDUP_REMOVED lines=9> */
.L_x_453:
[----:B------:R-:W-:Y:S05]  /*123f0*/  BSYNC B1 ;  /* 0x0000000000017941 */ /* 0x000fea0003800000 */
.L_x_452:
        /* <DEDUP_REMOVED lines=9> */
.L_x_455:
[----:B------:R-:W-:Y:S05]  /*12490*/  BSYNC B1 ;  /* 0x0000000000017941 */ /* 0x000fea0003800000 */
.L_x_454:
        /* <DEDUP_REMOVED lines=9> */
.L_x_457:
[----:B------:R-:W-:Y:S05]  /*12530*/  BSYNC B1 ;  /* 0x0000000000017941 */ /* 0x000fea0003800000 */
.L_x_456:
        /* <DEDUP_REMOVED lines=9> */
.L_x_459:
[----:B------:R-:W-:Y:S05]  /*125d0*/  BSYNC B1 ;  /* 0x0000000000017941 */ /* 0x000fea0003800000 */
.L_x_458:
        /* <DEDUP_REMOVED lines=9> */
.L_x_461:
[----:B------:R-:W-:Y:S05]  /*12670*/  BSYNC B1 ;  /* 0x0000000000017941 */ /* 0x000fea0003800000 */
.L_x_460:
        /* <DEDUP_REMOVED lines=9> */
.L_x_463:
[----:B------:R-:W-:Y:S05]  /*12710*/  BSYNC B1 ;  /* 0x0000000000017941 */ /* 0x000fea0003800000 */
.L_x_462:
        /* <DEDUP_REMOVED lines=9> */
.L_x_465:
[----:B------:R-:W-:Y:S05]  /*127b0*/  BSYNC B1 ;  /* 0x0000000000017941 */ /* 0x000fea0003800000 */
.L_x_464:
        /* <DEDUP_REMOVED lines=9> */
.L_x_467:
[----:B------:R-:W-:Y:S05]  /*12850*/  BSYNC B1 ;  /* 0x0000000000017941 */ /* 0x000fea0003800000 */
.L_x_466:
        /* <DEDUP_REMOVED lines=9> */
.L_x_469:
[----:B------:R-:W-:Y:S05]  /*128f0*/  BSYNC B1 ;  /* 0x0000000000017941 */ /* 0x000fea0003800000 */
.L_x_468:
        /* <DEDUP_REMOVED lines=9> */
.L_x_471:
[----:B------:R-:W-:Y:S05]  /*12990*/  BSYNC B1 ;  /* 0x0000000000017941 */ /* 0x000fea0003800000 */
.L_x_470:
        /* <DEDUP_REMOVED lines=9> */
.L_x_473:
[----:B------:R-:W-:Y:S05]  /*12a30*/  BSYNC B1 ;  /* 0x0000000000017941 */ /* 0x000fea0003800000 */
.L_x_472:
        /* <DEDUP_REMOVED lines=9> */
.L_x_475:
[----:B------:R-:W-:Y:S05]  /*12ad0*/  BSYNC B1 ;  /* 0x0000000000017941 */ /* 0x000fea0003800000 */
.L_x_474:
        /* <DEDUP_REMOVED lines=9> */
.L_x_477:
[----:B------:R-:W-:Y:S05]  /*12b70*/  BSYNC B1 ;  /* 0x0000000000017941 */ /* 0x000fea0003800000 */
.L_x_476:
        /* <DEDUP_REMOVED lines=9> */
.L_x_479:
[----:B------:R-:W-:Y:S05]  /*12c10*/  BSYNC B1 ;  /* 0x0000000000017941 */ /* 0x000fea0003800000 */
.L_x_478:
        /* <DEDUP_REMOVED lines=9> */
.L_x_481:
[----:B------:R-:W-:Y:S05]  /*12cb0*/  BSYNC B1 ;  /* 0x0000000000017941 */ /* 0x000fea0003800000 */
.L_x_480:
        /* <DEDUP_REMOVED lines=9> */
.L_x_483:
[----:B------:R-:W-:Y:S05]  /*12d50*/  BSYNC B1 ;  /* 0x0000000000017941 */ /* 0x000fea0003800000 */
.L_x_482:
        /* <DEDUP_REMOVED lines=9> */
.L_x_485:
[----:B------:R-:W-:Y:S05]  /*12df0*/  BSYNC B1 ;  /* 0x0000000000017941 */ /* 0x000fea0003800000 */
.L_x_484:
        /* <DEDUP_REMOVED lines=9> */
.L_x_487:
[----:B------:R-:W-:Y:S05]  /*12e90*/  BSYNC B1 ;  /* 0x0000000000017941 */ /* 0x000fea0003800000 */
.L_x_486:
        /* <DEDUP_REMOVED lines=9> */
.L_x_489:
[----:B------:R-:W-:Y:S05]  /*12f30*/  BSYNC B1 ;  /* 0x0000000000017941 */ /* 0x000fea0003800000 */
.L_x_488:
        /* <DEDUP_REMOVED lines=9> */
.L_x_491:
[----:B------:R-:W-:Y:S05]  /*12fd0*/  BSYNC B1 ;  /* 0x0000000000017941 */ /* 0x000fea0003800000 */
.L_x_490:
        /* <DEDUP_REMOVED lines=9> */
.L_x_493:
[----:B------:R-:W-:Y:S05]  /*13070*/  BSYNC B1 ;  /* 0x0000000000017941 */ /* 0x000fea0003800000 */
.L_x_492:
        /* <DEDUP_REMOVED lines=9> */
.L_x_495:
[----:B------:R-:W-:Y:S05]  /*13110*/  BSYNC B1 ;  /* 0x0000000000017941 */ /* 0x000fea0003800000 */
.L_x_494:
        /* <DEDUP_REMOVED lines=9> */
.L_x_497:
[----:B------:R-:W-:Y:S05]  /*131b0*/  BSYNC B1 ;  /* 0x0000000000017941 */ /* 0x000fea0003800000 */
.L_x_496:
        /* <DEDUP_REMOVED lines=9> */
.L_x_499:
[----:B------:R-:W-:Y:S05]  /*13250*/  BSYNC B1 ;  /* 0x0000000000017941 */ /* 0x000fea0003800000 */
.L_x_498:
        /* <DEDUP_REMOVED lines=9> */
.L_x_501:
[----:B------:R-:W-:Y:S05]  /*132f0*/  BSYNC B1 ;  /* 0x0000000000017941 */ /* 0x000fea0003800000 */
.L_x_500:
        /* <DEDUP_REMOVED lines=9> */
.L_x_503:
[----:B------:R-:W-:Y:S05]  /*13390*/  BSYNC B1 ;  /* 0x0000000000017941 */ /* 0x000fea0003800000 */
.L_x_502:
        /* <DEDUP_REMOVED lines=9> */
.L_x_505:
[----:B------:R-:W-:Y:S05]  /*13430*/  BSYNC B1 ;  /* 0x0000000000017941 */ /* 0x000fea0003800000 */
.L_x_504:
        /* <DEDUP_REMOVED lines=9> */
.L_x_507:
[----:B------:R-:W-:Y:S05]  /*134d0*/  BSYNC B1 ;  /* 0x0000000000017941 */ /* 0x000fea0003800000 */
.L_x_506:
        /* <DEDUP_REMOVED lines=9> */
.L_x_509:
[----:B------:R-:W-:Y:S05]  /*13570*/  BSYNC B1 ;  /* 0x0000000000017941 */ /* 0x000fea0003800000 */
.L_x_508:
        /* <DEDUP_REMOVED lines=9> */
.L_x_511:
[----:B------:R-:W-:Y:S05]  /*13610*/  BSYNC B1 ;  /* 0x0000000000017941 */ /* 0x000fea0003800000 */
.L_x_510:
        /* <DEDUP_REMOVED lines=9> */
.L_x_513:
[----:B------:R-:W-:Y:S05]  /*136b0*/  BSYNC B1 ;  /* 0x0000000000017941 */ /* 0x000fea0003800000 */
.L_x_512:
        /* <DEDUP_REMOVED lines=9> */
.L_x_515:
[----:B------:R-:W-:Y:S05]  /*13750*/  BSYNC B1 ;  /* 0x0000000000017941 */ /* 0x000fea0003800000 */
.L_x_514:
        /* <DEDUP_REMOVED lines=9> */
.L_x_517:
[----:B------:R-:W-:Y:S05]  /*137f0*/  BSYNC B1 ;  /* 0x0000000000017941 */ /* 0x000fea0003800000 */
.L_x_516:
        /* <DEDUP_REMOVED lines=9> */
.L_x_519:
[----:B------:R-:W-:Y:S05]  /*13890*/  BSYNC B1 ;  /* 0x0000000000017941 */ /* 0x000fea0003800000 */
.L_x_518:
        /* <DEDUP_REMOVED lines=9> */
.L_x_521:
[----:B------:R-:W-:Y:S05]  /*13930*/  BSYNC B1 ;  /* 0x0000000000017941 */ /* 0x000fea0003800000 */
.L_x_520:
        /* <DEDUP_REMOVED lines=9> */
.L_x_523:
[----:B------:R-:W-:Y:S05]  /*139d0*/  BSYNC B1 ;  /* 0x0000000000017941 */ /* 0x000fea0003800000 */
.L_x_522:
        /* <DEDUP_REMOVED lines=9> */
.L_x_525:
[----:B------:R-:W-:Y:S05]  /*13a70*/  BSYNC B1 ;  /* 0x0000000000017941 */ /* 0x000fea0003800000 */
.L_x_524:
        /* <DEDUP_REMOVED lines=9> */
.L_x_527:
[----:B------:R-:W-:Y:S05]  /*13b10*/  BSYNC B1 ;  /* 0x0000000000017941 */ /* 0x000fea0003800000 */
.L_x_526:
        /* <DEDUP_REMOVED lines=9> */
.L_x_529:
[----:B------:R-:W-:Y:S05]  /*13bb0*/  BSYNC B1 ;  /* 0x0000000000017941 */ /* 0x000fea0003800000 */
.L_x_528:
        /* <DEDUP_REMOVED lines=9> */
.L_x_531:
[----:B------:R-:W-:Y:S05]  /*13c50*/  BSYNC B1 ;  /* 0x0000000000017941 */ /* 0x000fea0003800000 */
.L_x_530:
[----:B01--45:R-:W-:Y:S01]  /*13c60*/  LOP3.LUT R7, R3, 0xffffe000, RZ, 0xc0, !PT ;  /* 0xffffe00003077812 */ /* 0x033fe200078ec0ff */
        /* <DEDUP_REMOVED lines=8> */
.L_x_533:
[----:B------:R-:W-:Y:S05]  /*13cf0*/  BSYNC B1 ;  /* 0x0000000000017941 */ /* 0x000fea0003800000 */
.L_x_532:
        /* <DEDUP_REMOVED lines=9> */
.L_x_535:
[----:B------:R-:W-:Y:S05]  /*13d90*/  BSYNC B1 ;  /* 0x0000000000017941 */ /* 0x000fea0003800000 */
.L_x_534:
[----:B------:R-:W-:Y:S05]  /*13da0*/  @!P1 BRA `(.L_x_536) ;  /* 0x00000050004c9947 */ /* 0x000fea0003800000 */
[----:B-----5:R-:W-:-:S05]  /*13db0*/  LOP3.LUT R3, R3, 0xffffe000, RZ, 0xc0, !PT ;  /* 0xffffe00003037812 */ /* 0x020fca00078ec0ff */
[----:B------:R-:W-:-:S04]  /*13dc0*/  FMUL R0, R3, R16 ;  /* 0x0000001003007220 */ /* 0x000fc80000400000 */
[----:B------:R-:W-:-:S05]  /*13dd0*/  FFMA R151, R151, R2, R0 ;  /* 0x0000000297977223 */ /* 0x000fca0000000000 */
[----:B------:R-:W-:-:S05]  /*13de0*/  F2FP.TF32.F32.PACK_B R151, R151 ;  /* 0x00000097ff97723e */ /* 0x000fca00024050ff */
[----:B------:R0:W-:Y:S01]  /*13df0*/  STG.E desc[UR36][R4.64+0x3e4], R151 ;  /* 0x0003e49704007986 */ /* 0x0001e2000c101924 */
[----:B------:R-:W-:Y:S05]  /*13e00*/  BRA `(.L_x_536) ;  /* 0x0000005000347947 */ /* 0x000fea0003800000 */
.L_x_29:
[----:B------:R-:W2:Y:S01]  /*13e10*/  LDL.LU R3, [R1] ;  /* 0x0000000001037983 */ /* 0x000ea20000300800 */
[----:B------:R-:W-:-:S03]  /*13e20*/  ULDC.64 UR4, c[0x0][0x5c0] ;  /* 0x0001700000047ab9 */ /* 0x000fc60000000a00 */
[----:B------:R-:W3:Y:S04]  /*13e30*/  LDL.LU R9, [R1+0x8] ;  /* 0x0000080001097983 */ /* 0x000ee80000300800 */
[----:B------:R-:W4:Y:S04]  /*13e40*/  LDL.LU R8, [R1+0x54] ;  /* 0x0000540001087983 */ /* 0x000f280000300800 */
[----:B------:R-:W5:Y:S04]  /*13e50*/  LDL.LU R235, [R1+0x8c] ;  /* 0x00008c0001eb7983 */ /* 0x000f680000300800 */
        /* <DEDUP_REMOVED lines=91> */
[----:B------:R-:W5:Y:S01]  /*14410*/  LDL.LU R12, [R1+0x1fc] ;  /* 0x0001fc00010c7983 */ /* 0x000f620000300800 */
[----:B--2---:R-:W-:Y:S01]  /*14420*/  FMUL R3, R3, R2 ;  /* 0x0000000203037220 */ /* 0x004fe20000400000 */
[----:B------:R-:W-:-:S02]  /*14430*/  LEA R4, P0, R6, UR4, 0x2 ;  /* 0x0000000406047c11 */ /* 0x000fc4000f8010ff */
[----:B------:R-:W2:Y:S02]  /*14440*/  LDL.LU R7, [R1+0x4] ;  /* 0x0000040001077983 */ /* 0x000ea40000300800 */
[----:B------:R-:W-:Y:S02]  /*14450*/  LEA.HI.X R5, R6, UR5, R10, 0x2, P0 ;  /* 0x0000000506057c11 */ /* 0x000fe400080f140a */
[----:B------:R-:W-:Y:S01]  /*14460*/  F2FP.TF32.F32.PACK_B R3, R3 ;  /* 0x00000003ff03723e */ /* 0x000fe200024050ff */
[----:B------:R-:W5:Y:S01]  /*14470*/  LDL.LU R10, [R1+0x5c] ;  /* 0x00005c00010a7983 */ /* 0x000f620000300800 */
[----:B------:R-:W-:-:S03]  /*14480*/  ISETP.GT.AND P0, PT, R0, 0x1, P3 ;  /* 0x000000010000780c */ /* 0x000fc60001f04270 */
[----:B------:R2:W-:Y:S01]  /*14490*/  @P1 STG.E desc[UR36][R4.64], R3 ;  /* 0x0000000304001986 */ /* 0x0005e2000c101924 */
[----:B------:R-:W-:Y:S01]  /*144a0*/  ISETP.GT.AND P2, PT, R158, 0x8, PT ;  /* 0x000000089e00780c */ /* 0x000fe20003f44270 */
[----:B--2---:R-:W-:-:S05]  /*144b0*/  FMUL R3, R7, R2 ;  /* 0x0000000207037220 */ /* 0x004fca0000400000 */
[----:B------:R-:W-:-:S05]  /*144c0*/  F2FP.TF32.F32.PACK_B R3, R3 ;  /* 0x00000003ff03723e */ /* 0x000fca00024050ff */
[----:B------:R0:W-:Y:S04]  /*144d0*/  @P0 STG.E desc[UR36][R4.64+0x4], R3 ;  /* 0x0000040304000986 */ /* 0x0001e8000c101924 */
[----:B0-----:R-:W2:Y:S01]  /*144e0*/  LDL.LU R3, [R1+0xc] ;  /* 0x00000c0001037983 */ /* 0x001ea20000300800 */
[----:B------:R-:W-:Y:S01]  /*144f0*/  USHF.L.U32 UR5, UR8, 0x5, URZ ;  /* 0x0000000508057899 */ /* 0x000fe2000800063f */
[----:B------:R-:W-:Y:S01]  /*14500*/  ISETP.GT.AND P0, PT, R0, RZ, P2 ;  /* 0x000000ff0000720c */ /* 0x000fe20001704270 */
[----:B------:R-:W-:Y:S01]  /*14510*/  USHF.L.U64.HI UR4, UR8, 0x5, UR9 ;  /* 0x0000000508047899 */ /* 0x000fe20008010209 */
[----:B---3--:R-:W-:-:S03]  /*14520*/  FMUL R9, R9, R2 ;  /* 0x0000000209097220 */ /* 0x008fc60000400000 */
[----:B------:R-:W-:Y:S02]  /*14530*/  IADD3 R6, P1, R4, UR5, RZ ;  /* 0x0000000504067c10 */ /* 0x000fe4000ff3e0ff */
[----:B------:R-:W-:Y:S02]  /*14540*/  F2FP.TF32.F32.PACK_B R9, R9 ;  /* 0x00000009ff09723e */ /* 0x000fe400024050ff */
[----:B------:R-:W-:-:S05]  /*14550*/  IADD3.X R7, R5, UR4, RZ, P1, !PT ;  /* 0x0000000405077c10 */ /* 0x000fca0008ffe4ff */
[----:B------:R0:W-:Y:S01]  /*14560*/  @P0 STG.E desc[UR36][R6.64], R9 ;  /* 0x0000000906000986 */ /* 0x0001e2000c101924 */
[----:B------:R-:W-:-:S03]  /*14570*/  ISETP.GT.AND P0, PT, R0, 0x1, P2 ;  /* 0x000000010000780c */ /* 0x000fc60001704270 */
[----:B0-----:R-:W3:Y:S01]  /*14580*/  LDL.LU R9, [R1+0x60] ;  /* 0x0000600001097983 */ /* 0x001ee20000300800 */
[----:B--2---:R-:W-:-:S05]  /*14590*/  FMUL R3, R3, R2 ;  /* 0x0000000203037220 */ /* 0x004fca0000400000 */
[----:B------:R-:W-:-:S05]  /*145a0*/  F2FP.TF32.F32.PACK_B R3, R3 ;  /* 0x00000003ff03723e */ /* 0x000fca00024050ff */
[----:B------:R0:W-:Y:S04]  /*145b0*/  @P0 STG.E desc[UR36][R6.64+0x4], R3 ;  /* 0x0000040306000986 */ /* 0x0001e8000c101924 */
[----:B0-----:R-:W2:Y:S01]  /*145c0*/  LDL.LU R3, [R1+0x10] ;  /* 0x0000100001037983 */ /* 0x001ea20000300800 */
[----:B------:R-:W-:Y:S01]  /*145d0*/  ISETP.GT.AND P0, PT, R0, 0x8, P3 ;  /* 0x000000080000780c */ /* 0x000fe20001f04270 */
[----:B--2---:R-:W-:-:S05]  /*145e0*/  FMUL R3, R3, R2 ;  /* 0x0000000203037220 */ /* 0x004fca0000400000 */
[----:B------:R-:W-:-:S07]  /*145f0*/  F2FP.TF32.F32.PACK_B R3, R3 ;  /* 0x00000003ff03723e */ /* 0x000fce00024050ff */
        /* <DEDUP_REMOVED lines=82> */
[C---:B------:R-:W-:Y:S02]  /*14b20*/  ISETP.GT.AND P1, PT, R0.reuse, 0x29, P3 ;  /* 0x000000290000780c */ /* 0x040fe40001f24270 */
[----:B------:R-:W-:Y:S01]  /*14b30*/  ISETP.GT.AND P0, PT, R0, 0x28, P2 ;  /* 0x000000280000780c */ /* 0x000fe20001704270 */
[----:B----4-:R-:W-:-:S05]  /*14b40*/  FMUL R8, R8, R2 ;  /* 0x0000000208087220 */ /* 0x010fca0000400000 */
[----:B------:R-:W-:-:S05]  /*14b50*/  F2FP.TF32.F32.PACK_B R8, R8 ;  /* 0x00000008ff08723e */ /* 0x000fca00024050ff */
[----:B------:R0:W-:Y:S04]  /*14b60*/  @P1 STG.E desc[UR36][R4.64+0xa4], R8 ;  /* 0x0000a40804001986 */ /* 0x0001e8000c101924 */
[----:B0-----:R-:W4:Y:S01]  /*14b70*/  LDL.LU R8, [R1+0x68] ;  /* 0x0000680001087983 */ /* 0x001f220000300800 */
[----:B--2---:R-:W-:-:S05]  /*14b80*/  FMUL R3, R3, R2 ;  /* 0x0000000203037220 */ /* 0x004fca0000400000 */
[----:B------:R-:W-:-:S05]  /*14b90*/  F2FP.TF32.F32.PACK_B R3, R3 ;  /* 0x00000003ff03723e */ /* 0x000fca00024050ff */
[----:B------:R0:W-:Y:S04]  /*14ba0*/  @P0 STG.E desc[UR36][R6.64+0xa0], R3 ;  /* 0x0000a00306000986 */ /* 0x0001e8000c101924 */
[----:B0-----:R-:W2:Y:S01]  /*14bb0*/  LDL.LU R3, [R1+0x64] ;  /* 0x0000640001037983 */ /* 0x001ea20000300800 */
[C---:B------:R-:W-:Y:S02]  /*14bc0*/  ISETP.GT.AND P1, PT, R0.reuse, 0x29, P2 ;  /* 0x000000290000780c */ /* 0x040fe40001724270 */
[----:B------:R-:W-:Y:S01]  /*14bd0*/  ISETP.GT.AND P4, PT, R0, 0x30, P3 ;  /* 0x000000300000780c */ /* 0x000fe20001f84270 */
[-C--:B-----5:R-:W-:Y:S01]  /*14be0*/  FMUL R10, R10, R2.reuse ;  /* 0x000000020a0a7220 */ /* 0x0a0fe20000400000 */
[C---:B------:R-:W-:Y:S01]  /*14bf0*/  ISETP.GT.AND P5, PT, R0.reuse, 0x31, P3 ;  /* 0x000000310000780c */ /* 0x040fe20001fa4270 */
[-C--:B---3--:R-:W-:Y:S01]  /*14c00*/  FMUL R9, R9, R2.reuse ;  /* 0x0000000209097220 */ /* 0x088fe20000400000 */
[----:B------:R-:W-:Y:S01]  /*14c10*/  ISETP.GT.AND P0, PT, R0, 0x30, P2 ;  /* 0x000000300000780c */ /* 0x000fe20001704270 */
[----:B----4-:R-:W-:Y:S01]  /*14c20*/  FMUL R8, R8, R2 ;  /* 0x0000000208087220 */ /* 0x010fe20000400000 */
[----:B------:R-:W-:-:S02]  /*14c30*/  F2FP.TF32.F32.PACK_B R10, R10 ;  /* 0x0000000aff0a723e */ /* 0x000fc400024050ff */
[----:B------:R-:W-:Y:S02]  /*14c40*/  F2FP.TF32.F32.PACK_B R9, R9 ;  /* 0x00000009ff09723e */ /* 0x000fe400024050ff */
[----:B------:R-:W-:Y:S01]  /*14c50*/  F2FP.TF32.F32.PACK_B R8, R8 ;  /* 0x00000008ff08723e */ /* 0x000fe200024050ff */
[----:B------:R0:W-:Y:S04]  /*14c60*/  @P1 STG.E desc[UR36][R6.64+0xa4], R10 ;  /* 0x0000a40a06001986 */ /* 0x0001e8000c101924 */
[----:B------:R1:W-:Y:S04]  /*14c70*/  @P4 STG.E desc[UR36][R4.64+0xc0], R9 ;  /* 0x0000c00904004986 */ /* 0x0003e8000c101924 */
[----:B0-----:R-:W3:Y:S04]  /*14c80*/  LDL.LU R10, [R1+0x78] ;  /* 0x00007800010a7983 */ /* 0x001ee80000300800 */
[----:B-1----:R-:W4:Y:S01]  /*14c90*/  LDL.LU R9, [R1+0x74] ;  /* 0x0000740001097983 */ /* 0x002f220000300800 */
[----:B--2---:R-:W-:-:S05]  /*14ca0*/  FMUL R3, R3, R2 ;  /* 0x0000000203037220 */ /* 0x004fca0000400000 */
[----:B------:R-:W-:-:S05]  /*14cb0*/  F2FP.TF32.F32.PACK_B R3, R3 ;  /* 0x00000003ff03723e */ /* 0x000fca00024050ff */
[----:B------:R0:W-:Y:S04]  /*14cc0*/  @P5 STG.E desc[UR36][R4.64+0xc4], R3 ;  /* 0x0000c40304005986 */ /* 0x0001e8000c101924 */
[----:B------:R1:W-:Y:S04]  /*14cd0*/  @P0 STG.E desc[UR36][R6.64+0xc0], R8 ;  /* 0x0000c00806000986 */ /* 0x0003e8000c101924 */
[----:B0-----:R-:W2:Y:S04]  /*14ce0*/  LDL.LU R3, [R1+0x6c] ;  /* 0x00006c0001037983 */ /* 0x001ea80000300800 */
[----:B-1----:R-:W5:Y:S01]  /*14cf0*/  LDL.LU R8, [R1+0x70] ;  /* 0x0000700001087983 */ /* 0x002f620000300800 */
[----:B------:R-:W-:-:S02]  /*14d00*/  ISETP.GT.AND P1, PT, R0, 0x31, P2 ;  /* 0x000000310000780c */ /* 0x000fc40001724270 */
[C---:B------:R-:W-:Y:S02]  /*14d10*/  ISETP.GT.AND P4, PT, R0.reuse, 0x38, P3 ;  /* 0x000000380000780c */ /* 0x040fe40001f84270 */
[C---:B------:R-:W-:Y:S02]  /*14d20*/  ISETP.GT.AND P5, PT, R0.reuse, 0x39, P3 ;  /* 0x000000390000780c */ /* 0x040fe40001fa4270 */
[----:B------:R-:W-:Y:S01]  /*14d30*/  ISETP.GT.AND P0, PT, R0, 0x38, P2 ;  /* 0x000000380000780c */ /* 0x000fe20001704270 */
[-C--:B----4-:R-:W-:Y:S01]  /*14d40*/  FMUL R9, R9, R2.reuse ;  /* 0x0000000209097220 */ /* 0x090fe20000400000 */
[----:B---3--:R-:W-:-:S04]  /*14d50*/  FMUL R10, R10, R2 ;  /* 0x000000020a0a7220 */ /* 0x008fc80000400000 */
[----:B------:R-:W-:Y:S02]  /*14d60*/  F2FP.TF32.F32.PACK_B R9, R9 ;  /* 0x00000009ff09723e */ /* 0x000fe400024050ff */
[----:B------:R-:W-:Y:S01]  /*14d70*/  F2FP.TF32.F32.PACK_B R10, R10 ;  /* 0x0000000aff0a723e */ /* 0x000fe200024050ff */
[-C--:B--2---:R-:W-:Y:S01]  /*14d80*/  FMUL R3, R3, R2.reuse ;  /* 0x0000000203037220 */ /* 0x084fe20000400000 */
[----:B-----5:R-:W-:-:S04]  /*14d90*/  FMUL R8, R8, R2 ;  /* 0x0000000208087220 */ /* 0x020fc80000400000 */
[----:B------:R-:W-:Y:S02]  /*14da0*/  F2FP.TF32.F32.PACK_B R3, R3 ;  /* 0x00000003ff03723e */ /* 0x000fe400024050ff */
[----:B------:R-:W-:-:S03]  /*14db0*/  F2FP.TF32.F32.PACK_B R8, R8 ;  /* 0x00000008ff08723e */ /* 0x000fc600024050ff */
[----:B------:R0:W-:Y:S04]  /*14dc0*/  @P1 STG.E desc[UR36][R6.64+0xc4], R3 ;  /* 0x0000c40306001986 */ /* 0x0001e8000c101924 */
[----:B------:R1:W-:Y:S04]  /*14dd0*/  @P4 STG.E desc[UR36][R4.64+0xe0], R8 ;  /* 0x0000e00804004986 */ /* 0x0003e8000c101924 */
[----:B0-----:R-:W2:Y:S04]  /*14de0*/  LDL.LU R3, [R1+0x7c] ;  /* 0x00007c0001037983 */ /* 0x001ea80000300800 */
[----:B-1----:R-:W3:Y:S04]  /*14df0*/  LDL.LU R8, [R1+0x80] ;  /* 0x0000800001087983 */ /* 0x002ee80000300800 */
[----:B------:R0:W-:Y:S04]  /*14e00*/  @P5 STG.E desc[UR36][R4.64+0xe4], R9 ;  /* 0x0000e40904005986 */ /* 0x0001e8000c101924 */
[----:B------:R1:W-:Y:S04]  /*14e10*/  @P0 STG.E desc[UR36][R6.64+0xe0], R10 ;  /* 0x0000e00a06000986 */ /* 0x0003e8000c101924 */
[----:B0-----:R-:W4:Y:S04]  /*14e20*/  LDL.LU R9, [R1+0x84] ;  /* 0x0000840001097983 */ /* 0x001f280000300800 */
[----:B-1----:R-:W5:Y:S01]  /*14e30*/  LDL.LU R10, [R1+0x88] ;  /* 0x00008800010a7983 */ /* 0x002f620000300800 */
[----:B------:R-:W-:-:S02]  /*14e40*/  ISETP.GT.AND P1, PT, R0, 0x39, P2 ;  /* 0x000000390000780c */ /* 0x000fc40001724270 */
[C---:B------:R-:W-:Y:S02]  /*14e50*/  ISETP.GT.AND P4, PT, R0.reuse, 0x40, P3 ;  /* 0x000000400000780c */ /* 0x040fe40001f84270 */
[C---:B------:R-:W-:Y:S02]  /*14e60*/  ISETP.GT.AND P5, PT, R0.reuse, 0x41, P3 ;  /* 0x000000410000780c */ /* 0x040fe40001fa4270 */
[----:B------:R-:W-:Y:S01]  /*14e70*/  ISETP.GT.AND P0, PT, R0, 0x40, P2 ;  /* 0x000000400000780c */ /* 0x000fe20001704270 */
[-C--:B------:R-:W-:Y:S01]  /*14e80*/  FMUL R11, R11, R2.reuse ;  /* 0x000000020b0b7220 */ /* 0x080fe20000400000 */
[----:B------:R-:W-:-:S04]  /*14e90*/  FMUL R13, R13, R2 ;  /* 0x000000020d0d7220 */ /* 0x000fc80000400000 */
[----:B------:R-:W-:Y:S02]  /*14ea0*/  F2FP.TF32.F32.PACK_B R11, R11 ;  /* 0x0000000bff0b723e */ /* 0x000fe400024050ff */
[----:B------:R-:W-:Y:S01]  /*14eb0*/  F2FP.TF32.F32.PACK_B R13, R13 ;  /* 0x0000000dff0d723e */ /* 0x000fe200024050ff */
[----:B------:R-:W-:-:S05]  /*14ec0*/  FMUL R15, R15, R2 ;  /* 0x000000020f0f7220 */ /* 0x000fca0000400000 */
[----:B------:R-:W-:Y:S01]  /*14ed0*/  F2FP.TF32.F32.PACK_B R15, R15 ;  /* 0x0000000fff0f723e */ /* 0x000fe200024050ff */
[----:B------:R-:W-:-:S05]  /*14ee0*/  FMUL R19, R19, R2 ;  /* 0x0000000213137220 */ /* 0x000fca0000400000 */
[----:B------:R-:W-:Y:S01]  /*14ef0*/  F2FP.TF32.F32.PACK_B R19, R19 ;  /* 0x00000013ff13723e */ /* 0x000fe200024050ff */
[-C--:B--2---:R-:W-:Y:S01]  /*14f00*/  FMUL R3, R3, R2.reuse ;  /* 0x0000000203037220 */ /* 0x084fe20000400000 */
[----:B---3--:R-:W-:-:S04]  /*14f10*/  FMUL R8, R8, R2 ;  /* 0x0000000208087220 */ /* 0x008fc80000400000 */
[----:B------:R-:W-:Y:S02]  /*14f20*/  F2FP.TF32.F32.PACK_B R3, R3 ;  /* 0x00000003ff03723e */ /* 0x000fe400024050ff */
[----:B------:R-:W-:-:S03]  /*14f30*/  F2FP.TF32.F32.PACK_B R8, R8 ;  /* 0x00000008ff08723e */ /* 0x000fc600024050ff */
[----:B------:R0:W-:Y:S01]  /*14f40*/  @P1 STG.E desc[UR36][R6.64+0xe4], R3 ;  /* 0x0000e40306001986 */ /* 0x0001e2000c101924 */
[----:B------:R-:W-:-:S03]  /*14f50*/  ISETP.GT.AND P1, PT, R0, 0x41, P2 ;  /* 0x000000410000780c */ /* 0x000fc60001724270 */
[----:B------:R1:W-:Y:S01]  /*14f60*/  @P4 STG.E desc[UR36][R4.64+0x100], R8 ;  /* 0x0001000804004986 */ /* 0x0003e2000c101924 */
[----:B------:R-:W-:Y:S01]  /*14f70*/  ISETP.GT.AND P4, PT, R0, 0x48, P3 ;  /* 0x000000480000780c */ /* 0x000fe20001f84270 */
[-C--:B----4-:R-:W-:Y:S01]  /*14f80*/  FMUL R9, R9, R2.reuse ;  /* 0x0000000209097220 */ /* 0x090fe20000400000 */
[-C--:B0-----:R-:W-:Y:S01]  /*14f90*/  FMUL R3, R235, R2.reuse ;  /* 0x00000002eb037220 */ /* 0x081fe20000400000 */
[-C--:B-----5:R-:W-:Y:S01]  /*14fa0*/  FMUL R10, R10, R2.reuse ;  /* 0x000000020a0a7220 */ /* 0x0a0fe20000400000 */
[----:B-1----:R-:W-:Y:S02]  /*14fb0*/  FMUL R8, R234, R2 ;  /* 0x00000002ea087220 */ /* 0x002fe40000400000 */
[----:B------:R-:W-:Y:S02]  /*14fc0*/  F2FP.TF32.F32.PACK_B R9, R9 ;  /* 0x00000009ff09723e */ /* 0x000fe400024050ff */
[----:B------:R-:W-:Y:S02]  /*14fd0*/  F2FP.TF32.F32.PACK_B R10, R10 ;  /* 0x0000000aff0a723e */ /* 0x000fe400024050ff */
[----:B------:R-:W-:-:S02]  /*14fe0*/  F2FP.TF32.F32.PACK_B R3, R3 ;  /* 0x00000003ff03723e */ /* 0x000fc400024050ff */
[----:B------:R-:W-:Y:S01]  /*14ff0*/  F2FP.TF32.F32.PACK_B R8, R8 ;  /* 0x00000008ff08723e */ /* 0x000fe200024050ff */
[----:B------:R0:W-:Y:S01]  /*15000*/  @P5 STG.E desc[UR36][R4.64+0x104], R9 ;  /* 0x0001040904005986 */ /* 0x0001e2000c101924 */
[----:B------:R-:W-:-:S03]  /*15010*/  ISETP.GT.AND P5, PT, R0, 0x49, P3 ;  /* 0x000000490000780c */ /* 0x000fc60001fa4270 */
[----:B------:R1:W-:Y:S01]  /*15020*/  @P0 STG.E desc[UR36][R6.64+0x100], R10 ;  /* 0x0001000a06000986 */ /* 0x0003e2000c101924 */
[----:B------:R-:W-:-:S03]  /*15030*/  ISETP.GT.AND P0, PT, R0, 0x48, P2 ;  /* 0x000000480000780c */ /* 0x000fc60001704270 */
[----:B------:R2:W-:Y:S01]  /*15040*/  @P1 STG.E desc[UR36][R6.64+0x104], R3 ;  /* 0x0001040306001986 */ /* 0x0005e2000c101924 */
[----:B------:R-:W-:-:S03]  /*15050*/  ISETP.GT.AND P1, PT, R0, 0x49, P2 ;  /* 0x000000490000780c */ /* 0x000fc60001724270 */
[----:B------:R-:W-:Y:S01]  /*15060*/  @P4 STG.E desc[UR36][R4.64+0x120], R8 ;  /* 0x0001200804004986 */ /* 0x000fe2000c101924 */
[-C--:B0-----:R-:W-:Y:S01]  /*15070*/  FMUL R9, R233, R2.reuse ;  /* 0x00000002e9097220 */ /* 0x081fe20000400000 */
[----:B------:R-:W-:Y:S01]  /*15080*/  ISETP.GT.AND P4, PT, R0, 0x50, P3 ;  /* 0x000000500000780c */ /* 0x000fe20001f84270 */
[----:B-1----:R-:W-:-:S03]  /*15090*/  FMUL R10, R232, R2 ;  /* 0x00000002e80a7220 */ /* 0x002fc60000400000 */
[----:B------:R-:W-:Y:S02]  /*150a0*/  F2FP.TF32.F32.PACK_B R9, R9 ;  /* 0x00000009ff09723e */ /* 0x000fe400024050ff */
[----:B------:R-:W-:-:S03]  /*150b0*/  F2FP.TF32.F32.PACK_B R10, R10 ;  /* 0x0000000aff0a723e */ /* 0x000fc600024050ff */
[----:B------:R0:W-:Y:S01]  /*150c0*/  @P5 STG.E desc[UR36][R4.64+0x124], R9 ;  /* 0x0001240904005986 */ /* 0x0001e2000c101924 */
[----:B------:R-:W-:-:S03]  /*150d0*/  ISETP.GT.AND P5, PT, R0, 0x51, P3 ;  /* 0x000000510000780c */ /* 0x000fc60001fa4270 */
[----:B------:R-:W-:Y:S01]  /*150e0*/  @P0 STG.E desc[UR36][R6.64+0x120], R10 ;  /* 0x0001200a06000986 */ /* 0x000fe2000c101924 */
[----:B------:R-:W-:-:S03]  /*150f0*/  ISETP.GT.AND P0, PT, R0, 0x50, P2 ;  /* 0x000000500000780c */ /* 0x000fc60001704270 */
[----:B------:R1:W-:Y:S01]  /*15100*/  @P1 STG.E desc[UR36][R6.64+0x124], R11 ;  /* 0x0001240b06001986 */ /* 0x0003e2000c101924 */
[C---:B------:R-:W-:Y:S01]  /*15110*/  ISETP.GT.AND P1, PT, R0.reuse, 0x51, P2 ;  /* 0x000000510000780c */ /* 0x040fe20001724270 */
[-C--:B--2---:R-:W-:Y:S02]  /*15120*/  FMUL R3, R231, R2.reuse ;  /* 0x00000002e7037220 */ /* 0x084fe40000400000 */
[----:B------:R2:W-:Y:S01]  /*15130*/  @P4 STG.E desc[UR36][R4.64+0x140], R13 ;  /* 0x0001400d04004986 */ /* 0x0005e2000c101924 */
[----:B------:R-:W-:Y:S01]  /*15140*/  ISETP.GT.AND P4, PT, R0, 0x58, P3 ;  /* 0x000000580000780c */ /* 0x000fe20001f84270 */
[-C--:B0-----:R-:W-:Y:S01]  /*15150*/  FMUL R9, R230, R2.reuse ;  /* 0x00000002e6097220 */ /* 0x081fe20000400000 */
[----:B------:R-:W-:Y:S01]  /*15160*/  F2FP.TF32.F32.PACK_B R3, R3 ;  /* 0x00000003ff03723e */ /* 0x000fe200024050ff */
[----:B-1----:R-:W-:-:S03]  /*15170*/  FMUL R11, R229, R2 ;  /* 0x00000002e50b7220 */ /* 0x002fc60000400000 */
[----:B------:R-:W-:Y:S01]  /*15180*/  F2FP.TF32.F32.PACK_B R9, R9 ;  /* 0x00000009ff09723e */ /* 0x000fe200024050ff */
[----:B------:R-:W-:Y:S01]  /*15190*/  @P5 STG.E desc[UR36][R4.64+0x144], R15 ;  /* 0x0001440f04005986 */ /* 0x000fe2000c101924 */
[----:B------:R-:W-:-:S03]  /*151a0*/  F2FP.TF32.F32.PACK_B R11, R11 ;  /* 0x0000000bff0b723e */ /* 0x000fc600024050ff */
[----:B------:R0:W-:Y:S01]  /*151b0*/  @P0 STG.E desc[UR36][R6.64+0x140], R3 ;  /* 0x0001400306000986 */ /* 0x0001e2000c101924 */
[C---:B------:R-:W-:Y:S02]  /*151c0*/  ISETP.GT.AND P5, PT, R0.reuse, 0x59, P3 ;  /* 0x000000590000780c */ /* 0x040fe40001fa4270 */
[C---:B------:R-:W-:Y:S01]  /*151d0*/  ISETP.GT.AND P0, PT, R0.reuse, 0x58, P2 ;  /* 0x000000580000780c */ /* 0x040fe20001704270 */
[----:B------:R1:W-:Y:S01]  /*151e0*/  @P1 STG.E desc[UR36][R6.64+0x144], R9 ;  /* 0x0001440906001986 */ /* 0x0003e2000c101924 */
[----:B------:R-:W-:Y:S01]  /*151f0*/  ISETP.GT.AND P1, PT, R0, 0x59, P2 ;  /* 0x000000590000780c */ /* 0x000fe20001724270 */
[-C--:B--2---:R-:W-:Y:S02]  /*15200*/  FMUL R13, R228, R2.reuse ;  /* 0x00000002e40d7220 */ /* 0x084fe40000400000 */
[----:B------:R2:W-:Y:S01]  /*15210*/  @P4 STG.E desc[UR36][R4.64+0x160], R11 ;  /* 0x0001600b04004986 */ /* 0x0005e2000c101924 */
[----:B------:R-:W-:Y:S01]  /*15220*/  ISETP.GT.AND P4, PT, R0, 0x60, P3 ;  /* 0x000000600000780c */ /* 0x000fe20001f84270 */
[-C--:B0-----:R-:W-:Y:S01]  /*15230*/  FMUL R3, R227, R2.reuse ;  /* 0x00000002e3037220 */ /* 0x081fe20000400000 */
[----:B------:R-:W-:Y:S01]  /*15240*/  F2FP.TF32.F32.PACK_B R13, R13 ;  /* 0x0000000dff0d723e */ /* 0x000fe200024050ff */
[----:B-1----:R-:W-:-:S03]  /*15250*/  FMUL R9, R226, R2 ;  /* 0x00000002e2097220 */ /* 0x002fc60000400000 */
[----:B------:R-:W-:Y:S01]  /*15260*/  F2FP.TF32.F32.PACK_B R3, R3 ;  /* 0x00000003ff03723e */ /* 0x000fe200024050ff */
[----:B------:R0:W-:Y:S01]  /*15270*/  @P5 STG.E desc[UR36][R4.64+0x164], R13 ;  /* 0x0001640d04005986 */ /* 0x0001e2000c101924 */
[----:B------:R-:W-:-:S03]  /*15280*/  F2FP.TF32.F32.PACK_B R9, R9 ;  /* 0x00000009ff09723e */ /* 0x000fc600024050ff */
[----:B------:R-:W-:Y:S01]  /*15290*/  @P0 STG.E desc[UR36][R6.64+0x160], R19 ;  /* 0x0001601306000986 */ /* 0x000fe2000c101924 */
[C---:B------:R-:W-:Y:S02]  /*152a0*/  ISETP.GT.AND P5, PT, R0.reuse, 0x61, P3 ;  /* 0x000000610000780c */ /* 0x040fe40001fa4270 */
[C---:B------:R-:W-:Y:S01]  /*152b0*/  ISETP.GT.AND P0, PT, R0.reuse, 0x60, P2 ;  /* 0x000000600000780c */ /* 0x040fe20001704270 */
[----:B------:R1:W-:Y:S01]  /*152c0*/  @P1 STG.E desc[UR36][R6.64+0x164], R3 ;  /* 0x0001640306001986 */ /* 0x0003e2000c101924 */
[C---:B------:R-:W-:Y:S01]  /*152d0*/  ISETP.GT.AND P1, PT, R0.reuse, 0x61, P2 ;  /* 0x000000610000780c */ /* 0x040fe20001724270 */
[-C--:B--2---:R-:W-:Y:S02]  /*152e0*/  FMUL R11, R225, R2.reuse ;  /* 0x00000002e10b7220 */ /* 0x084fe40000400000 */
[----:B------:R2:W-:Y:S01]  /*152f0*/  @P4 STG.E desc[UR36][R4.64+0x180], R9 ;  /* 0x0001800904004986 */ /* 0x0005e2000c101924 */
[----:B------:R-:W-:Y:S01]  /*15300*/  ISETP.GT.AND P4, PT, R0, 0x68, P3 ;  /* 0x000000680000780c */ /* 0x000fe20001f84270 */
[-C--:B------:R-:W-:Y:S01]  /*15310*/  FMUL R15, R224, R2.reuse ;  /* 0x00000002e00f7220 */ /* 0x080fe20000400000 */
[-C--:B0-----:R-:W-:Y:S01]  /*15320*/  FMUL R13, R223, R2.reuse ;  /* 0x00000002df0d7220 */ /* 0x081fe20000400000 */
[----:B------:R-:W-:Y:S01]  /*15330*/  F2FP.TF32.F32.PACK_B R11, R11 ;  /* 0x0000000bff0b723e */ /* 0x000fe200024050ff */
[----:B-1----:R-:W-:-:S02]  /*15340*/  FMUL R3, R222, R2 ;  /* 0x00000002de037220 */ /* 0x002fc40000400000 */
[----:B------:R-:W-:Y:S02]  /*15350*/  F2FP.TF32.F32.PACK_B R15, R15 ;  /* 0x0000000fff0f723e */ /* 0x000fe400024050ff */
[----:B------:R-:W-:Y:S02]  /*15360*/  F2FP.TF32.F32.PACK_B R13, R13 ;  /* 0x0000000dff0d723e */ /* 0x000fe400024050ff */
[----:B------:R-:W-:Y:S01]  /*15370*/  F2FP.TF32.F32.PACK_B R3, R3 ;  /* 0x00000003ff03723e */ /* 0x000fe200024050ff */
[----:B------:R0:W-:Y:S01]  /*15380*/  @P5 STG.E desc[UR36][R4.64+0x184], R11 ;  /* 0x0001840b04005986 */ /* 0x0001e2000c101924 */
[----:B------:R-:W-:-:S03]  /*15390*/  ISETP.GT.AND P5, PT, R0, 0x69, P3 ;  /* 0x000000690000780c */ /* 0x000fc60001fa4270 */
[----:B------:R-:W-:Y:S01]  /*153a0*/  @P0 STG.E desc[UR36][R6.64+0x180], R15 ;  /* 0x0001800f06000986 */ /* 0x000fe2000c101924 */
[C---:B------:R-:W-:Y:S01]  /*153b0*/  ISETP.GT.AND P0, PT, R0.reuse, 0x68, P2 ;  /* 0x000000680000780c */ /* 0x040fe20001704270 */
[-C--:B--2---:R-:W-:Y:S02]  /*153c0*/  FMUL R9, R221, R2.reuse ;  /* 0x00000002dd097220 */ /* 0x084fe40000400000 */
[----:B------:R1:W-:Y:S01]  /*153d0*/  @P1 STG.E desc[UR36][R6.64+0x184], R13 ;  /* 0x0001840d06001986 */ /* 0x0003e2000c101924 */
[----:B------:R-:W-:Y:S01]  /*153e0*/  ISETP.GT.AND P1, PT, R0, 0x69, P2 ;  /* 0x000000690000780c */ /* 0x000fe20001724270 */
[-C--:B------:R-:W-:Y:S02]  /*153f0*/  FMUL R19, R220, R2.reuse ;  /* 0x00000002dc137220 */ /* 0x080fe40000400000 */
[----:B------:R2:W-:Y:S01]  /*15400*/  @P4 STG.E desc[UR36][R4.64+0x1a0], R3 ;  /* 0x0001a00304004986 */ /* 0x0005e2000c101924 */
[----:B------:R-:W-:Y:S01]  /*15410*/  ISETP.GT.AND P4, PT, R0, 0x70, P3 ;  /* 0x000000700000780c */ /* 0x000fe20001f84270 */
[----:B0-----:R-:W-:Y:S01]  /*15420*/  FMUL R11, R219, R2 ;  /* 0x00000002db0b7220 */ /* 0x001fe20000400000 */
[----:B------:R-:W-:-:S02]  /*15430*/  F2FP.TF32.F32.PACK_B R9, R9 ;  /* 0x00000009ff09723e */ /* 0x000fc400024050ff */
[----:B------:R-:W-:Y:S01]  /*15440*/  F2FP.TF32.F32.PACK_B R19, R19 ;  /* 0x00000013ff13723e */ /* 0x000fe200024050ff */
[-C--:B-1----:R-:W-:Y:S01]  /*15450*/  FMUL R13, R218, R2.reuse ;  /* 0x00000002da0d7220 */ /* 0x082fe20000400000 */
[----:B------:R-:W-:Y:S01]  /*15460*/  F2FP.TF32.F32.PACK_B R11, R11 ;  /* 0x0000000bff0b723e */ /* 0x000fe200024050ff */
[----:B------:R0:W-:Y:S03]  /*15470*/  @P5 STG.E desc[UR36][R4.64+0x1a4], R9 ;  /* 0x0001a40904005986 */ /* 0x0001e6000c101924 */
[----:B------:R-:W-:Y:S01]  /*15480*/  F2FP.TF32.F32.PACK_B R13, R13 ;  /* 0x0000000dff0d723e */ /* 0x000fe200024050ff */
[----:B------:R-:W-:Y:S01]  /*15490*/  @P0 STG.E desc[UR36][R6.64+0x1a0], R19 ;  /* 0x0001a01306000986 */ /* 0x000fe2000c101924 */
[C---:B------:R-:W-:Y:S02]  /*154a0*/  ISETP.GT.AND P5, PT, R0.reuse, 0x71, P3 ;  /* 0x000000710000780c */ /* 0x040fe40001fa4270 */
[C---:B------:R-:W-:Y:S01]  /*154b0*/  ISETP.GT.AND P0, PT, R0.reuse, 0x70, P2 ;  /* 0x000000700000780c */ /* 0x040fe20001704270 */
[----:B------:R1:W-:Y:S01]  /*154c0*/  @P1 STG.E desc[UR36][R6.64+0x1a4], R11 ;  /* 0x0001a40b06001986 */ /* 0x0003e2000c101924 */
[----:B------:R-:W-:Y:S01]  /*154d0*/  ISETP.GT.AND P1, PT, R0, 0x71, P2 ;  /* 0x000000710000780c */ /* 0x000fe20001724270 */
[----:B--2---:R-:W-:-:S02]  /*154e0*/  FMUL R3, R217, R2 ;  /* 0x00000002d9037220 */ /* 0x004fc40000400000 */
[----:B------:R2:W-:Y:S01]  /*154f0*/  @P4 STG.E desc[UR36][R4.64+0x1c0], R13 ;  /* 0x0001c00d04004986 */ /* 0x0005e2000c101924 */
[----:B------:R-:W-:Y:S01]  /*15500*/  ISETP.GT.AND P4, PT, R0, 0x78, P3 ;  /* 0x000000780000780c */ /* 0x000fe20001f84270 */
[-C--:B------:R-:W-:Y:S01]  /*15510*/  FMUL R15, R216, R2.reuse ;  /* 0x00000002d80f7220 */ /* 0x080fe20000400000 */
[-C--:B0-----:R-:W-:Y:S01]  /*15520*/  FMUL R9, R215, R2.reuse ;  /* 0x00000002d7097220 */ /* 0x081fe20000400000 */
[----:B------:R-:W-:Y:S01]  /*15530*/  F2FP.TF32.F32.PACK_B R3, R3 ;  /* 0x00000003ff03723e */ /* 0x000fe200024050ff */
[----:B-1----:R-:W-:Y:S02]  /*15540*/  FMUL R11, R214, R2 ;  /* 0x00000002d60b7220 */ /* 0x002fe40000400000 */
        /* <DEDUP_REMOVED lines=219> */
[C---:B------:R-:W-:Y:S01]  /*16300*/  ISETP.GT.AND P4, PT, R0.reuse, 0xe8, P3 ;  /* 0x000000e80000780c */ /* 0x040fe20001f84270 */
[-C--:B------:R-:W-:Y:S01]  /*16310*/  FMUL R15, R159, R2.reuse ;  /* 0x000000029f0f7220 */ /* 0x080fe20000400000 */
[----:B------:R-:W-:Y:S01]  /*16320*/  ISETP.GT.AND P6, PT, R0, 0xe9, P3 ;  /* 0x000000e90000780c */ /* 0x000fe20001fc4270 */
[-C--:B0-----:R-:W-:Y:S01]  /*16330*/  FMUL R13, R157, R2.reuse ;  /* 0x000000029d0d7220 */ /* 0x081fe20000400000 */
[----:B------:R-:W-:Y:S01]  /*16340*/  F2FP.TF32.F32.PACK_B R11, R11 ;  /* 0x0000000bff0b723e */ /* 0x000fe200024050ff */
[-C--:B-1----:R-:W-:Y:S01]  /*16350*/  FMUL R3, R156, R2.reuse ;  /* 0x000000029c037220 */ /* 0x082fe20000400000 */
[----:B------:R-:W-:Y:S01]  /*16360*/  F2FP.TF32.F32.PACK_B R15, R15 ;  /* 0x0000000fff0f723e */ /* 0x000fe200024050ff */
[----:B--2---:R-:W-:Y:S01]  /*16370*/  FMUL R9, R155, R2 ;  /* 0x000000029b097220 */ /* 0x004fe20000400000 */
[----:B------:R-:W-:Y:S02]  /*16380*/  F2FP.TF32.F32.PACK_B R13, R13 ;  /* 0x0000000dff0d723e */ /* 0x000fe400024050ff */
[----:B------:R-:W-:Y:S01]  /*16390*/  F2FP.TF32.F32.PACK_B R3, R3 ;  /* 0x00000003ff03723e */ /* 0x000fe200024050ff */
[----:B------:R0:W-:Y:S01]  /*163a0*/  @P5 STG.E desc[UR36][R4.64+0x384], R11 ;  /* 0x0003840b04005986 */ /* 0x0001e2000c101924 */
[----:B------:R-:W-:-:S03]  /*163b0*/  F2FP.TF32.F32.PACK_B R9, R9 ;  /* 0x00000009ff09723e */ /* 0x000fc600024050ff */
[----:B------:R-:W-:Y:S01]  /*163c0*/  @P0 STG.E desc[UR36][R6.64+0x380], R15 ;  /* 0x0003800f06000986 */ /* 0x000fe2000c101924 */
[----:B------:R-:W-:-:S03]  /*163d0*/  ISETP.GT.AND P0, PT, R0, 0xe8, P2 ;  /* 0x000000e80000780c */ /* 0x000fc60001704270 */
[----:B------:R1:W-:Y:S01]  /*163e0*/  @P1 STG.E desc[UR36][R6.64+0x384], R13 ;  /* 0x0003840d06001986 */ /* 0x0003e2000c101924 */
[----:B------:R-:W-:-:S03]  /*163f0*/  ISETP.GT.AND P5, PT, R0, 0xe9, P2 ;  /* 0x000000e90000780c */ /* 0x000fc600017a4270 */
[----:B------:R2:W-:Y:S01]  /*16400*/  @P4 STG.E desc[UR36][R4.64+0x3a0], R3 ;  /* 0x0003a00304004986 */ /* 0x0005e2000c101924 */
[-C--:B------:R-:W-:Y:S01]  /*16410*/  FMUL R19, R154, R2.reuse ;  /* 0x000000029a137220 */ /* 0x080fe20000400000 */
[C---:B------:R-:W-:Y:S02]  /*16420*/  ISETP.GT.AND P4, PT, R0.reuse, 0xf1, P3 ;  /* 0x000000f10000780c */ /* 0x040fe40001f84270 */
[----:B------:R3:W-:Y:S01]  /*16430*/  @P6 STG.E desc[UR36][R4.64+0x3a4], R9 ;  /* 0x0003a40904006986 */ /* 0x0007e2000c101924 */
[----:B------:R-:W-:Y:S01]  /*16440*/  ISETP.GT.AND P6, PT, R0, 0xf0, P3 ;  /* 0x000000f00000780c */ /* 0x000fe20001fc4270 */
[-C--:B0-----:R-:W-:Y:S01]  /*16450*/  FMUL R11, R153, R2.reuse ;  /* 0x00000002990b7220 */ /* 0x081fe20000400000 */
[-C--:B-1----:R-:W-:Y:S01]  /*16460*/  FMUL R13, R152, R2.reuse ;  /* 0x00000002980d7220 */ /* 0x082fe20000400000 */
[----:B------:R-:W-:Y:S01]  /*16470*/  F2FP.TF32.F32.PACK_B R19, R19 ;  /* 0x00000013ff13723e */ /* 0x000fe200024050ff */
[----:B--2---:R-:W-:Y:S02]  /*16480*/  FMUL R3, R23, R2 ;  /* 0x0000000217037220 */ /* 0x004fe40000400000 */
[----:B------:R-:W-:-:S02]  /*16490*/  F2FP.TF32.F32.PACK_B R11, R11 ;  /* 0x0000000bff0b723e */ /* 0x000fc400024050ff */
[----:B------:R-:W-:Y:S02]  /*164a0*/  F2FP.TF32.F32.PACK_B R13, R13 ;  /* 0x0000000dff0d723e */ /* 0x000fe400024050ff */
[----:B------:R-:W-:Y:S01]  /*164b0*/  F2FP.TF32.F32.PACK_B R3, R3 ;  /* 0x00000003ff03723e */ /* 0x000fe200024050ff */
[----:B------:R0:W-:Y:S04]  /*164c0*/  @P0 STG.E desc[UR36][R6.64+0x3a0], R19 ;  /* 0x0003a01306000986 */ /* 0x0001e8000c101924 */
[----:B------:R1:W-:Y:S04]  /*164d0*/  @P5 STG.E desc[UR36][R6.64+0x3a4], R11 ;  /* 0x0003a40b06005986 */ /* 0x0003e8000c101924 */
[----:B------:R-:W-:Y:S01]  /*164e0*/  @P6 STG.E desc[UR36][R4.64+0x3c0], R13 ;  /* 0x0003c00d04006986 */ /* 0x000fe2000c101924 */
[----:B------:R-:W-:-:S03]  /*164f0*/  ISETP.GT.AND P6, PT, R0, 0xf0, P2 ;  /* 0x000000f00000780c */ /* 0x000fc600017c4270 */
[----:B------:R2:W-:Y:S01]  /*16500*/  @P4 STG.E desc[UR36][R4.64+0x3c4], R3 ;  /* 0x0003c40304004986 */ /* 0x0005e2000c101924 */
[C---:B------:R-:W-:Y:S02]  /*16510*/  ISETP.GT.AND P4, PT, R0.reuse, 0xf8, P3 ;  /* 0x000000f80000780c */ /* 0x040fe40001f84270 */
[C---:B------:R-:W-:Y:S02]  /*16520*/  ISETP.GT.AND P3, PT, R0.reuse, 0xf9, P3 ;  /* 0x000000f90000780c */ /* 0x040fe40001f64270 */
[----:B------:R-:W-:Y:S01]  /*16530*/  ISETP.GT.AND P5, PT, R0, 0xf1, P2 ;  /* 0x000000f10000780c */ /* 0x000fe200017a4270 */
[-C--:B---3--:R-:W-:Y:S01]  /*16540*/  FMUL R9, R22, R2.reuse ;  /* 0x0000000216097220 */ /* 0x088fe20000400000 */
[-C--:B------:R-:W-:Y:S01]  /*16550*/  FMUL R15, R21, R2.reuse ;  /* 0x00000002150f7220 */ /* 0x080fe20000400000 */
[-C--:B0-----:R-:W-:Y:S01]  /*16560*/  FMUL R19, R20, R2.reuse ;  /* 0x0000000214137220 */ /* 0x081fe20000400000 */
[----:B------:R-:W-:Y:S01]  /*16570*/  FMUL R21, R18, R2 ;  /* 0x0000000212157220 */ /* 0x000fe20000400000 */
[----:B------:R-:W-:Y:S01]  /*16580*/  USHF.L.U32 UR12, UR8, 0x9, URZ ;  /* 0x00000009080c7899 */ /* 0x000fe2000800063f */
[----:B------:R-:W-:-:S02]  /*16590*/  F2FP.TF32.F32.PACK_B R9, R9 ;  /* 0x00000009ff09723e */ /* 0x000fc400024050ff */
[----:B------:R-:W-:Y:S01]  /*165a0*/  F2FP.TF32.F32.PACK_B R15, R15 ;  /* 0x0000000fff0f723e */ /* 0x000fe200024050ff */
[----:B------:R-:W-:Y:S01]  /*165b0*/  USHF.L.U64.HI UR11, UR8, 0x9, UR9 ;  /* 0x00000009080b7899 */ /* 0x000fe20008010209 */
[----:B------:R-:W-:Y:S01]  /*165c0*/  F2FP.TF32.F32.PACK_B R19, R19 ;  /* 0x00000013ff13723e */ /* 0x000fe200024050ff */
[----:B------:R-:W-:Y:S01]  /*165d0*/  @P3 IMAD.MOV.U32 R10, RZ, RZ, R4 ;  /* 0x000000ffff0a3224 */ /* 0x000fe200078e0004 */
[----:B------:R-:W-:Y:S01]  /*165e0*/  F2FP.TF32.F32.PACK_B R21, R21 ;  /* 0x00000015ff15723e */ /* 0x000fe200024050ff */
[----:B-1----:R-:W-:Y:S01]  /*165f0*/  @P3 IMAD.MOV.U32 R11, RZ, RZ, R5 ;  /* 0x000000ffff0b3224 */ /* 0x002fe200078e0005 */
[----:B------:R0:W-:Y:S01]  /*16600*/  @P6 STG.E desc[UR36][R6.64+0x3c0], R9 ;  /* 0x0003c00906006986 */ /* 0x0001e2000c101924 */
[----:B--2---:R-:W-:-:S03]  /*16610*/  IMAD.U32 R3, RZ, RZ, UR12 ;  /* 0x0000000cff037e24 */ /* 0x004fc6000f8e00ff */
[----:B------:R-:W-:Y:S01]  /*16620*/  @P5 STG.E desc[UR36][R6.64+0x3c4], R15 ;  /* 0x0003c40f06005986 */ /* 0x000fe2000c101924 */
[----:B------:R-:W-:-:S03]  /*16630*/  ISETP.GT.AND P1, PT, R158, 0x80, PT ;  /* 0x000000809e00780c */ /* 0x000fc60003f24270 */
[----:B------:R1:W-:Y:S01]  /*16640*/  @P4 STG.E desc[UR36][R4.64+0x3e0], R19 ;  /* 0x0003e01304004986 */ /* 0x0003e2000c101924 */
[C---:B------:R-:W-:Y:S02]  /*16650*/  ISETP.GT.AND P4, PT, R0.reuse, 0xf8, P2 ;  /* 0x000000f80000780c */ /* 0x040fe40001784270 */
[----:B------:R-:W-:Y:S01]  /*16660*/  ISETP.GT.AND P2, PT, R0, 0xf9, P2 ;  /* 0x000000f90000780c */ /* 0x000fe20001744270 */
[----:B------:R2:W-:Y:S01]  /*16670*/  @P3 STG.E desc[UR36][R10.64+0x3e4], R21 ;  /* 0x0003e4150a003986 */ /* 0x0005e2000c101924 */
[----:B0-----:R-:W-:Y:S01]  /*16680*/  IMAD.U32 R9, RZ, RZ, UR11 ;  /* 0x0000000bff097e24 */ /* 0x001fe2000f8e00ff */
[----:B------:R-:W-:Y:S01]  /*16690*/  IADD3 R8, P3, P6, R4, UR5, R3 ;  /* 0x0000000504087c10 */ /* 0x000fe2000fe7e003 */
[-C--:B------:R-:W-:Y:S01]  /*166a0*/  FMUL R23, R14, R2.reuse ;  /* 0x000000020e177220 */ /* 0x080fe20000400000 */
[-C--:B------:R-:W-:Y:S01]  /*166b0*/  FMUL R13, R12, R2.reuse ;  /* 0x000000020c0d7220 */ /* 0x080fe20000400000 */
[----:B------:R-:W-:Y:S02]  /*166c0*/  ISETP.GT.AND P5, PT, R0, RZ, P1 ;  /* 0x000000ff0000720c */ /* 0x000fe40000fa4270 */
[----:B------:R-:W-:Y:S01]  /*166d0*/  IADD3.X R9, R5, UR4, R9, P3, P6 ;  /* 0x0000000405097c10 */ /* 0x000fe20009fec409 */
[----:B------:R-:W-:Y:S01]  /*166e0*/  FMUL R3, R24, R2 ;  /* 0x0000000218037220 */ /* 0x000fe20000400000 */
[----:B------:R-:W-:-:S02]  /*166f0*/  ISETP.GT.AND P3, PT, R0, 0x1, P1 ;  /* 0x000000010000780c */ /* 0x000fc40000f64270 */
[----:B------:R-:W-:Y:S01]  /*16700*/  F2FP.TF32.F32.PACK_B R23, R23 ;  /* 0x00000017ff17723e */ /* 0x000fe200024050ff */
[----:B------:R-:W-:Y:S01]  /*16710*/  FMUL R25, R25, R2 ;  /* 0x0000000219197220 */ /* 0x000fe20000400000 */
[----:B-1----:R-:W-:Y:S02]  /*16720*/  IADD3 R4, P6, R4, UR12, RZ ;  /* 0x0000000c04047c10 */ /* 0x002fe4000ffde0ff */
[----:B------:R-:W-:Y:S02]  /*16730*/  F2FP.TF32.F32.PACK_B R13, R13 ;  /* 0x0000000dff0d723e */ /* 0x000fe400024050ff */
[----:B------:R-:W-:Y:S01]  /*16740*/  ISETP.GT.AND P0, PT, R158, 0x88, PT ;  /* 0x000000889e00780c */ /* 0x000fe20003f04270 */
[----:B------:R-:W-:Y:S01]  /*16750*/  @P4 STG.E desc[UR36][R6.64+0x3e0], R23 ;  /* 0x0003e01706004986 */ /* 0x000fe2000c101924 */
[----:B------:R-:W-:Y:S02]  /*16760*/  IADD3.X R5, R5, UR11, RZ, P6, !PT ;  /* 0x0000000b05057c10 */ /* 0x000fe4000b7fe4ff */
[----:B------:R-:W-:Y:S01]  /*16770*/  F2FP.TF32.F32.PACK_B R3, R3 ;  /* 0x00000003ff03723e */ /* 0x000fe200024050ff */
[----:B------:R-:W-:Y:S01]  /*16780*/  @P2 STG.E desc[UR36][R6.64+0x3e4], R13 ;  /* 0x0003e40d06002986 */ /* 0x000fe2000c101924 */
[----:B------:R-:W-:-:S02]  /*16790*/  F2FP.TF32.F32.PACK_B R25, R25 ;  /* 0x00000019ff19723e */ /* 0x000fc400024050ff */
[----:B------:R-:W-:Y:S01]  /*167a0*/  ISETP.GT.AND P2, PT, R0, RZ, P0 ;  /* 0x000000ff0000720c */ /* 0x000fe20000744270 */
[----:B------:R0:W-:Y:S01]  /*167b0*/  @P5 STG.E desc[UR36][R4.64], R3 ;  /* 0x0000000304005986 */ /* 0x0001e2000c101924 */
[-C--:B------:R-:W-:Y:S01]  /*167c0*/  FMUL R15, R26, R2.reuse ;  /* 0x000000021a0f7220 */ /* 0x080fe20000400000 */
[----:B------:R-:W-:Y:S02]  /*167d0*/  ISETP.GT.AND P4, PT, R0, 0x1, P0 ;  /* 0x000000010000780c */ /* 0x000fe40000784270 */
[----:B--2---:R-:W-:Y:S01]  /*167e0*/  IADD3 R10, P5, R4, UR5, RZ ;  /* 0x00000005040a7c10 */ /* 0x004fe2000ffbe0ff */
[----:B------:R-:W-:Y:S01]  /*167f0*/  @P3 STG.E desc[UR36][R4.64+0x4], R25 ;  /* 0x0000041904003986 */ /* 0x000fe2000c101924 */
[----:B------:R-:W-:Y:S01]  /*16800*/  ISETP.GT.AND P3, PT, R0, 0x8, P1 ;  /* 0x000000080000780c */ /* 0x000fe20000f64270 */
[-C--:B------:R-:W-:Y:S01]  /*16810*/  FMUL R27, R27, R2.reuse ;  /* 0x000000021b1b7220 */ /* 0x080fe20000400000 */
[----:B------:R-:W-:Y:S02]  /*16820*/  F2FP.TF32.F32.PACK_B R15, R15 ;  /* 0x0000000fff0f723e */ /* 0x000fe400024050ff */
[----:B------:R-:W-:Y:S01]  /*16830*/  IADD3.X R11, R5, UR4, RZ, P5, !PT ;  /* 0x00000004050b7c10 */ /* 0x000fe2000affe4ff */
[----:B0-----:R-:W-:Y:S01]  /*16840*/  FMUL R3, R28, R2 ;  /* 0x000000021c037220 */ /* 0x001fe20000400000 */
[----:B------:R-:W-:-:S02]  /*16850*/  F2FP.TF32.F32.PACK_B R27, R27 ;  /* 0x0000001bff1b723e */ /* 0x000fc400024050ff */
[C---:B------:R-:W-:Y:S01]  /*16860*/  ISETP.GT.AND P5, PT, R0.reuse, 0x9, P1 ;  /* 0x000000090000780c */ /* 0x040fe20000fa4270 */
[----:B------:R-:W-:Y:S01]  /*16870*/  @P2 STG.E desc[UR36][R10.64], R15 ;  /* 0x0000000f0a002986 */ /* 0x000fe2000c101924 */
[----:B------:R-:W-:Y:S02]  /*16880*/  F2FP.TF32.F32.PACK_B R3, R3 ;  /* 0x00000003ff03723e */ /* 0x000fe400024050ff */
[----:B------:R-:W-:Y:S01]  /*16890*/  ISETP.GT.AND P2, PT, R0, 0x8, P0 ;  /* 0x000000080000780c */ /* 0x000fe20000744270 */
[-C--:B------:R-:W-:Y:S01]  /*168a0*/  FMUL R29, R29, R2.reuse ;  /* 0x000000021d1d7220 */ /* 0x080fe20000400000 */
[----:B------:R0:W-:Y:S01]  /*168b0*/  @P4 STG.E desc[UR36][R10.64+0x4], R27 ;  /* 0x0000041b0a004986 */ /* 0x0001e2000c101924 */
[----:B------:R-:W-:Y:S01]  /*168c0*/  FMUL R13, R30, R2 ;  /* 0x000000021e0d7220 */ /* 0x000fe20000400000 */
[----:B------:R-:W-:Y:S02]  /*168d0*/  IADD3 R6, P4, R4, UR5, RZ ;  /* 0x0000000504067c10 */ /* 0x000fe4000ff9e0ff */
[----:B------:R1:W-:Y:S01]  /*168e0*/  @P3 STG.E desc[UR36][R4.64+0x20], R3 ;  /* 0x0000200304003986 */ /* 0x0003e2000c101924 */
[----:B------:R-:W-:-:S02]  /*168f0*/  ISETP.GT.AND P3, PT, R0, 0x9, P0 ;  /* 0x000000090000780c */ /* 0x000fc40000764270 */
[----:B------:R-:W-:Y:S01]  /*16900*/  F2FP.TF32.F32.PACK_B R29, R29 ;  /* 0x0000001dff1d723e */ /* 0x000fe200024050ff */
[----:B------:R-:W-:Y:S01]  /*16910*/  FMUL R31, R31, R2 ;  /* 0x000000021f1f7220 */ /* 0x000fe20000400000 */
[----:B------:R-:W-:Y:S02]  /*16920*/  F2FP.TF32.F32.PACK_B R13, R13 ;  /* 0x0000000dff0d723e */ /* 0x000fe400024050ff */
[----:B------:R-:W-:Y:S01]  /*16930*/  IADD3.X R7, R5, UR4, RZ, P4, !PT ;  /* 0x0000000405077c10 */ /* 0x000fe2000a7fe4ff */
[----:B------:R-:W-:Y:S01]  /*16940*/  @P5 STG.E desc[UR36][R4.64+0x24], R29 ;  /* 0x0000241d04005986 */ /* 0x000fe2000c101924 */
[----:B------:R-:W-:-:S03]  /*16950*/  F2FP.TF32.F32.PACK_B R31, R31 ;  /* 0x0000001fff1f723e */ /* 0x000fc600024050ff */
[----:B------:R2:W-:Y:S01]  /*16960*/  @P2 STG.E desc[UR36][R6.64+0x20], R13 ;  /* 0x0000200d06002986 */ /* 0x0005e2000c101924 */
[C---:B------:R-:W-:Y:S02]  /*16970*/  ISETP.GT.AND P2, PT, R0.reuse, 0x10, P0 ;  /* 0x000000100000780c */ /* 0x040fe40000744270 */
[C---:B------:R-:W-:Y:S01]  /*16980*/  ISETP.GT.AND P4, PT, R0.reuse, 0x10, P1 ;  /* 0x000000100000780c */ /* 0x040fe20000f84270 */
[----:B------:R-:W-:Y:S01]  /*16990*/  @P3 STG.E desc[UR36][R8.64+0x24], R31 ;  /* 0x0000241f08003986 */ /* 0x000fe2000c101924 */
[----:B------:R-:W-:Y:S01]  /*169a0*/  ISETP.GT.AND P5, PT, R0, 0x11, P1 ;  /* 0x000000110000780c */ /* 0x000fe20000fa4270 */
[-C--:B0-----:R-:W-:Y:S01]  /*169b0*/  FMUL R11, R32, R2.reuse ;  /* 0x00000002200b7220 */ /* 0x081fe20000400000 */
[----:B------:R-:W-:Y:S01]  /*169c0*/  ISETP.GT.AND P3, PT, R0, 0x11, P0 ;  /* 0x000000110000780c */ /* 0x000fe20000764270 */
[-C--:B------:R-:W-:Y:S01]  /*169d0*/  FMUL R33, R33, R2.reuse ;  /* 0x0000000221217220 */ /* 0x080fe20000400000 */
[----:B-1----:R-:W-:Y:S02]  /*169e0*/  FMUL R3, R34, R2 ;  /* 0x0000000222037220 */ /* 0x002fe40000400000 */
[----:B------:R-:W-:-:S02]  /*169f0*/  F2FP.TF32.F32.PACK_B R11, R11 ;  /* 0x0000000bff0b723e */ /* 0x000fc400024050ff */
[----:B------:R-:W-:Y:S01]  /*16a00*/  F2FP.TF32.F32.PACK_B R33, R33 ;  /* 0x00000021ff21723e */ /* 0x000fe200024050ff */
[----:B--2---:R-:W-:Y:S01]  /*16a10*/  @P2 IMAD.MOV.U32 R6, RZ, RZ, R8 ;  /* 0x000000ffff062224 */ /* 0x004fe200078e0008 */
[----:B------:R-:W-:Y:S01]  /*16a20*/  F2FP.TF32.F32.PACK_B R3, R3 ;  /* 0x00000003ff03723e */ /* 0x000fe200024050ff */
[----:B------:R-:W-:Y:S02]  /*16a30*/  @P2 IMAD.MOV.U32 R7, RZ, RZ, R9 ;  /* 0x000000ffff072224 */ /* 0x000fe400078e0009 */
[----:B------:R-:W-:Y:S01]  /*16a40*/  FMUL R35, R35, R2 ;  /* 0x0000000223237220 */ /* 0x000fe20000400000 */
[----:B------:R-:W-:Y:S04]  /*16a50*/  @P4 STG.E desc[UR36][R4.64+0x40], R11 ;  /* 0x0000400b04004986 */ /* 0x000fe8000c101924 */
[----:B------:R-:W-:Y:S01]  /*16a60*/  @P5 STG.E desc[UR36][R4.64+0x44], R33 ;  /* 0x0000442104005986 */ /* 0x000fe2000c101924 */
[----:B------:R-:W-:-:S03]  /*16a70*/  F2FP.TF32.F32.PACK_B R35, R35 ;  /* 0x00000023ff23723e */ /* 0x000fc600024050ff */
[----:B------:R0:W-:Y:S01]  /*16a80*/  @P2 STG.E desc[UR36][R6.64+0x40], R3 ;  /* 0x0000400306002986 */ /* 0x0001e2000c101924 */
[C---:B------:R-:W-:Y:S02]  /*16a90*/  ISETP.GT.AND P2, PT, R0.reuse, 0x18, P0 ;  /* 0x000000180000780c */ /* 0x040fe40000744270 */
[C---:B------:R-:W-:Y:S02]  /*16aa0*/  ISETP.GT.AND P4, PT, R0.reuse, 0x18, P1 ;  /* 0x000000180000780c */ /* 0x040fe40000f84270 */
[----:B------:R-:W-:Y:S02]  /*16ab0*/  ISETP.GT.AND P5, PT, R0, 0x19, P1 ;  /* 0x000000190000780c */ /* 0x000fe40000fa4270 */
[----:B0-----:R-:W-:Y:S01]  /*16ac0*/  @P3 MOV R6, R8 ;  /* 0x0000000800063202 */ /* 0x001fe20000000f00 */
[----:B------:R-:W-:Y:S02]  /*16ad0*/  @P3 IMAD.MOV.U32 R7, RZ, RZ, R9 ;  /* 0x000000ffff073224 */ /* 0x000fe400078e0009 */
[-C--:B------:R-:W-:Y:S01]  /*16ae0*/  FMUL R13, R36, R2.reuse ;  /* 0x00000002240d7220 */ /* 0x080fe20000400000 */
[----:B------:R-:W-:-:S02]  /*16af0*/  FMUL R37, R37, R2 ;  /* 0x0000000225257220 */ /* 0x000fc40000400000 */
[----:B------:R0:W-:Y:S01]  /*16b00*/  @P3 STG.E desc[UR36][R6.64+0x44], R35 ;  /* 0x0000442306003986 */ /* 0x0001e2000c101924 */
[----:B------:R-:W-:Y:S01]  /*16b10*/  ISETP.GT.AND P3, PT, R0, 0x19, P0 ;  /* 0x000000190000780c */ /* 0x000fe20000764270 */
[-C--:B------:R-:W-:Y:S01]  /*16b20*/  FMUL R11, R38, R2.reuse ;  /* 0x00000002260b7220 */ /* 0x080fe20000400000 */
[----:B------:R-:W-:Y:S02]  /*16b30*/  F2FP.TF32.F32.PACK_B R13, R13 ;  /* 0x0000000dff0d723e */ /* 0x000fe400024050ff */
[----:B------:R-:W-:Y:S01]  /*16b40*/  F2FP.TF32.F32.PACK_B R37, R37 ;  /* 0x00000025ff25723e */ /* 0x000fe200024050ff */
[----:B------:R-:W-:Y:S01]  /*16b50*/  FMUL R39, R39, R2 ;  /* 0x0000000227277220 */ /* 0x000fe20000400000 */
[----:B------:R-:W-:Y:S01]  /*16b60*/  F2FP.TF32.F32.PACK_B R11, R11 ;  /* 0x0000000bff0b723e */ /* 0x000fe200024050ff */
[----:B------:R-:W-:Y:S01]  /*16b70*/  @P4 STG.E desc[UR36][R4.64+0x60], R13 ;  /* 0x0000600d04004986 */ /* 0x000fe2000c101924 */
[----:B0-----:R-:W-:Y:S02]  /*16b80*/  @P2 IMAD.MOV.U32 R6, RZ, RZ, R8 ;  /* 0x000000ffff062224 */ /* 0x001fe400078e0008 */
[----:B------:R-:W-:Y:S01]  /*16b90*/  @P2 IMAD.MOV.U32 R7, RZ, RZ, R9 ;  /* 0x000000ffff072224 */ /* 0x000fe200078e0009 */
[----:B------:R-:W-:Y:S01]  /*16ba0*/  @P5 STG.E desc[UR36][R4.64+0x64], R37 ;  /* 0x0000642504005986 */ /* 0x000fe2000c101924 */
[----:B------:R-:W-:-:S03]  /*16bb0*/  F2FP.TF32.F32.PACK_B R39, R39 ;  /* 0x00000027ff27723e */ /* 0x000fc600024050ff */
[----:B------:R0:W-:Y:S01]  /*16bc0*/  @P2 STG.E desc[UR36][R6.64+0x60], R11 ;  /* 0x0000600b06002986 */ /* 0x0001e2000c101924 */
[C---:B------:R-:W-:Y:S02]  /*16bd0*/  ISETP.GT.AND P2, PT, R0.reuse, 0x20, P0 ;  /* 0x000000200000780c */ /* 0x040fe40000744270 */
[C---:B------:R-:W-:Y:S02]  /*16be0*/  ISETP.GT.AND P4, PT, R0.reuse, 0x20, P1 ;  /* 0x000000200000780c */ /* 0x040fe40000f84270 */
[----:B------:R-:W-:Y:S01]  /*16bf0*/  ISETP.GT.AND P5, PT, R0, 0x21, P1 ;  /* 0x000000210000780c */ /* 0x000fe20000fa4270 */
[----:B0-----:R-:W-:Y:S02]  /*16c00*/  @P3 IMAD.MOV.U32 R6, RZ, RZ, R8 ;  /* 0x000000ffff063224 */ /* 0x001fe400078e0008 */
        /* <DEDUP_REMOVED lines=31> */
[----:B0-----:R-:W-:Y:S01]  /*16e00*/  @P2 IMAD.MOV.U32 R6, RZ, RZ, R8 ;  /* 0x000000ffff062224 */ /* 0x001fe200078e0008 */
[----:B------:R-:W-:-:S02]  /*16e10*/  @P2 MOV R7, R9 ;  /* 0x0000000900072202 */ /* 0x000fc40000000f00 */
        /* <DEDUP_REMOVED lines=58> */
[----:B0-----:R-:W-:Y:S01]  /*171c0*/  @P2 MOV R6, R8 ;  /* 0x0000000800062202 */ /* 0x001fe20000000f00 */
[----:B------:R-:W-:-:S02]  /*171d0*/  @P2 IMAD.MOV.U32 R7, RZ, RZ, R9 ;  /* 0x000000ffff072224 */ /* 0x000fc400078e0009 */
        /* <DEDUP_REMOVED lines=46> */
[----:B0-----:R-:W-:Y:S01]  /*174c0*/  @P3 IMAD.MOV.U32 R6, RZ, RZ, R8 ;  /* 0x000000ffff063224 */ /* 0x001fe200078e0008 */
[----:B------:R-:W-:Y:S01]  /*174d0*/  @P3 MOV R7, R9 ;  /* 0x0000000900073202 */ /* 0x000fe20000000f00 */
[-C--:B------:R-:W-:Y:S01]  /*174e0*/  FMUL R11, R68, R2.reuse ;  /* 0x00000002440b7220 */ /* 0x080fe20000400000 */
[----:B------:R-:W-:-:S03]  /*174f0*/  FMUL R69, R69, R2 ;  /* 0x0000000245457220 */ /* 0x000fc60000400000 */
        /* <DEDUP_REMOVED lines=256> */
[-C--:B------:R-:W-:Y:S01]  /*18500*/  FMUL R13, R120, R2.reuse ;  /* 0x00000002780d7220 */ /* 0x080fe20000400000 */
[----:B0-----:R-:W-:Y:S02]  /*18510*/  @P3 IMAD.MOV.U32 R6, RZ, RZ, R8 ;  /* 0x000000ffff063224 */ /* 0x001fe400078e0008 */
[----:B------:R-:W-:Y:S02]  /*18520*/  @P3 IMAD.MOV.U32 R7, RZ, RZ, R9 ;  /* 0x000000ffff073224 */ /* 0x000fe400078e0009 */
[-C--:B------:R-:W-:Y:S01]  /*18530*/  FMUL R121, R121, R2.reuse ;  /* 0x0000000279797220 */ /* 0x080fe20000400000 */
[----:B------:R-:W-:-:S02]  /*18540*/  FMUL R11, R122, R2 ;  /* 0x000000027a0b7220 */ /* 0x000fc40000400000 */
[----:B------:R0:W-:Y:S01]  /*18550*/  @P3 STG.E desc[UR36][R6.64+0x2e4], R119 ;  /* 0x0002e47706003986 */ /* 0x0001e2000c101924 */
[C---:B------:R-:W-:Y:S02]  /*18560*/  ISETP.GT.AND P3, PT, R0.reuse, 0xc1, P0 ;  /* 0x000000c10000780c */ /* 0x040fe40000764270 */
[----:B------:R-:W-:Y:S02]  /*18570*/  F2FP.TF32.F32.PACK_B R13, R13 ;  /* 0x0000000dff0d723e */ /* 0x000fe400024050ff */
[----:B------:R-:W-:Y:S01]  /*18580*/  F2FP.TF32.F32.PACK_B R121, R121 ;  /* 0x00000079ff79723e */ /* 0x000fe200024050ff */
[-C--:B------:R-:W-:Y:S01]  /*18590*/  FMUL R123, R123, R2.reuse ;  /* 0x000000027b7b7220 */ /* 0x080fe20000400000 */
[----:B------:R-:W-:Y:S01]  /*185a0*/  F2FP.TF32.F32.PACK_B R11, R11 ;  /* 0x0000000bff0b723e */ /* 0x000fe200024050ff */
[----:B------:R-:W-:Y:S01]  /*185b0*/  @P4 STG.E desc[UR36][R4.64+0x300], R13 ;  /* 0x0003000d04004986 */ /* 0x000fe2000c101924 */
[----:B0-----:R-:W-:Y:S02]  /*185c0*/  @P2 IMAD.MOV.U32 R6, RZ, RZ, R8 ;  /* 0x000000ffff062224 */ /* 0x001fe400078e0008 */
[----:B------:R-:W-:Y:S01]  /*185d0*/  @P2 IMAD.MOV.U32 R7, RZ, RZ, R9 ;  /* 0x000000ffff072224 */ /* 0x000fe200078e0009 */
[----:B------:R-:W-:Y:S01]  /*185e0*/  @P5 STG.E desc[UR36][R4.64+0x304], R121 ;  /* 0x0003047904005986 */ /* 0x000fe2000c101924 */
[----:B------:R-:W-:Y:S01]  /*185f0*/  ISETP.GT.AND P4, PT, R0, 0xc8, P1 ;  /* 0x000000c80000780c */ /* 0x000fe20000f84270 */
[----:B------:R-:W-:Y:S01]  /*18600*/  FMUL R3, R124, R2 ;  /* 0x000000027c037220 */ /* 0x000fe20000400000 */
[----:B------:R-:W-:Y:S01]  /*18610*/  F2FP.TF32.F32.PACK_B R123, R123 ;  /* 0x0000007bff7b723e */ /* 0x000fe200024050ff */
[----:B------:R0:W-:Y:S01]  /*18620*/  @P2 STG.E desc[UR36][R6.64+0x300], R11 ;  /* 0x0003000b06002986 */ /* 0x0001e2000c101924 */
[----:B------:R-:W-:-:S02]  /*18630*/  ISETP.GT.AND P2, PT, R0, 0xc8, P0 ;  /* 0x000000c80000780c */ /* 0x000fc40000744270 */
[----:B------:R-:W-:Y:S01]  /*18640*/  ISETP.GT.AND P5, PT, R0, 0xc9, P1 ;  /* 0x000000c90000780c */ /* 0x000fe20000fa4270 */
[----:B------:R-:W-:Y:S01]  /*18650*/  FMUL R125, R125, R2 ;  /* 0x000000027d7d7220 */ /* 0x000fe20000400000 */
[----:B------:R-:W-:Y:S02]  /*18660*/  F2FP.TF32.F32.PACK_B R3, R3 ;  /* 0x00000003ff03723e */ /* 0x000fe400024050ff */
[----:B0-----:R-:W-:Y:S01]  /*18670*/  @P3 MOV R6, R8 ;  /* 0x0000000800063202 */ /* 0x001fe20000000f00 */
[----:B------:R-:W-:Y:S02]  /*18680*/  @P3 IMAD.MOV.U32 R7, RZ, RZ, R9 ;  /* 0x000000ffff073224 */ /* 0x000fe400078e0009 */
[----:B------:R-:W-:-:S03]  /*18690*/  FMUL R13, R126, R2 ;  /* 0x000000027e0d7220 */ /* 0x000fc60000400000 */
[----:B------:R0:W-:Y:S01]  /*186a0*/  @P3 STG.E desc[UR36][R6.64+0x304], R123 ;  /* 0x0003047b06003986 */ /* 0x0001e2000c101924 */
[C---:B------:R-:W-:Y:S02]  /*186b0*/  ISETP.GT.AND P3, PT, R0.reuse, 0xc9, P0 ;  /* 0x000000c90000780c */ /* 0x040fe40000764270 */
[----:B------:R-:W-:Y:S01]  /*186c0*/  F2FP.TF32.F32.PACK_B R125, R125 ;  /* 0x0000007dff7d723e */ /* 0x000fe200024050ff */
[----:B------:R-:W-:Y:S01]  /*186d0*/  @P4 STG.E desc[UR36][R4.64+0x320], R3 ;  /* 0x0003200304004986 */ /* 0x000fe2000c101924 */
[----:B------:R-:W-:Y:S01]  /*186e0*/  ISETP.GT.AND P4, PT, R0, 0xd0, P1 ;  /* 0x000000d00000780c */ /* 0x000fe20000f84270 */
[-C--:B------:R-:W-:Y:S01]  /*186f0*/  FMUL R127, R127, R2.reuse ;  /* 0x000000027f7f7220 */ /* 0x080fe20000400000 */
[----:B------:R-:W-:Y:S01]  /*18700*/  F2FP.TF32.F32.PACK_B R13, R13 ;  /* 0x0000000dff0d723e */ /* 0x000fe200024050ff */
[----:B------:R-:W-:Y:S01]  /*18710*/  FMUL R11, R128, R2 ;  /* 0x00000002800b7220 */ /* 0x000fe20000400000 */
[----:B0-----:R-:W-:Y:S02]  /*18720*/  @P2 IMAD.MOV.U32 R6, RZ, RZ, R8 ;  /* 0x000000ffff062224 */ /* 0x001fe400078e0008 */
[----:B------:R-:W-:Y:S01]  /*18730*/  @P2 IMAD.MOV.U32 R7, RZ, RZ, R9 ;  /* 0x000000ffff072224 */ /* 0x000fe200078e0009 */
[----:B------:R-:W-:Y:S01]  /*18740*/  @P5 STG.E desc[UR36][R4.64+0x324], R125 ;  /* 0x0003247d04005986 */ /* 0x000fe2000c101924 */
[----:B------:R-:W-:-:S02]  /*18750*/  ISETP.GT.AND P5, PT, R0, 0xd1, P1 ;  /* 0x000000d10000780c */ /* 0x000fc40000fa4270 */
[----:B------:R-:W-:Y:S01]  /*18760*/  F2FP.TF32.F32.PACK_B R127, R127 ;  /* 0x0000007fff7f723e */ /* 0x000fe200024050ff */
[----:B------:R0:W-:Y:S01]  /*18770*/  @P2 STG.E desc[UR36][R6.64+0x320], R13 ;  /* 0x0003200d06002986 */ /* 0x0001e2000c101924 */
[----:B------:R-:W-:Y:S02]  /*18780*/  F2FP.TF32.F32.PACK_B R11, R11 ;  /* 0x0000000bff0b723e */ /* 0x000fe400024050ff */
[----:B------:R-:W-:Y:S01]  /*18790*/  ISETP.GT.AND P2, PT, R0, 0xd0, P0 ;  /* 0x000000d00000780c */ /* 0x000fe20000744270 */
[----:B------:R-:W-:Y:S01]  /*187a0*/  FMUL R129, R129, R2 ;  /* 0x0000000281817220 */ /* 0x000fe20000400000 */
[----:B0-----:R-:W-:Y:S02]  /*187b0*/  @P3 IMAD.MOV.U32 R6, RZ, RZ, R8 ;  /* 0x000000ffff063224 */ /* 0x001fe400078e0008 */
[----:B------:R-:W-:Y:S02]  /*187c0*/  @P3 IMAD.MOV.U32 R7, RZ, RZ, R9 ;  /* 0x000000ffff073224 */ /* 0x000fe400078e0009 */
[----:B------:R-:W-:-:S03]  /*187d0*/  F2FP.TF32.F32.PACK_B R129, R129 ;  /* 0x00000081ff81723e */ /* 0x000fc600024050ff */
[----:B------:R0:W-:Y:S01]  /*187e0*/  @P3 STG.E desc[UR36][R6.64+0x324], R127 ;  /* 0x0003247f06003986 */ /* 0x0001e2000c101924 */
[----:B------:R-:W-:-:S03]  /*187f0*/  FMUL R3, R130, R2 ;  /* 0x0000000282037220 */ /* 0x000fc60000400000 */
[----:B------:R1:W-:Y:S01]  /*18800*/  @P4 STG.E desc[UR36][R4.64+0x340], R11 ;  /* 0x0003400b04004986 */ /* 0x0003e2000c101924 */
[C---:B------:R-:W-:Y:S02]  /*18810*/  ISETP.GT.AND P4, PT, R0.reuse, 0xd1, P0 ;  /* 0x000000d10000780c */ /* 0x040fe40000784270 */
[C---:B------:R-:W-:Y:S01]  /*18820*/  ISETP.GT.AND P3, PT, R0.reuse, 0xd8, P0 ;  /* 0x000000d80000780c */ /* 0x040fe20000764270 */
[----:B------:R-:W-:Y:S01]  /*18830*/  @P5 STG.E desc[UR36][R4.64+0x344], R129 ;  /* 0x0003448104005986 */ /* 0x000fe2000c101924 */
[----:B------:R-:W-:Y:S01]  /*18840*/  ISETP.GT.AND P5, PT, R0, 0xd8, P1 ;  /* 0x000000d80000780c */ /* 0x000fe20000fa4270 */
[----:B------:R-:W-:Y:S01]  /*18850*/  FMUL R131, R131, R2 ;  /* 0x0000000283837220 */ /* 0x000fe20000400000 */
[----:B------:R-:W-:Y:S01]  /*18860*/  F2FP.TF32.F32.PACK_B R3, R3 ;  /* 0x00000003ff03723e */ /* 0x000fe200024050ff */
[----:B0-----:R-:W-:Y:S02]  /*18870*/  @P2 IMAD.MOV.U32 R6, RZ, RZ, R8 ;  /* 0x000000ffff062224 */ /* 0x001fe400078e0008 */
[----:B------:R-:W-:-:S02]  /*18880*/  @P2 IMAD.MOV.U32 R7, RZ, RZ, R9 ;  /* 0x000000ffff072224 */ /* 0x000fc400078e0009 */
[-C--:B------:R-:W-:Y:S01]  /*18890*/  FMUL R13, R132, R2.reuse ;  /* 0x00000002840d7220 */ /* 0x080fe20000400000 */
[----:B------:R-:W-:Y:S01]  /*188a0*/  ISETP.GT.AND P6, PT, R0, 0xd9, P1 ;  /* 0x000000d90000780c */ /* 0x000fe20000fc4270 */
[-C--:B------:R-:W-:Y:S01]  /*188b0*/  FMUL R133, R133, R2.reuse ;  /* 0x0000000285857220 */ /* 0x080fe20000400000 */
[----:B------:R-:W-:Y:S01]  /*188c0*/  F2FP.TF32.F32.PACK_B R131, R131 ;  /* 0x00000083ff83723e */ /* 0x000fe200024050ff */
[----:B------:R0:W-:Y:S01]  /*188d0*/  @P2 STG.E desc[UR36][R6.64+0x340], R3 ;  /* 0x0003400306002986 */ /* 0x0001e2000c101924 */
[----:B-1----:R-:W-:Y:S01]  /*188e0*/  FMUL R11, R134, R2 ;  /* 0x00000002860b7220 */ /* 0x002fe20000400000 */
[----:B------:R-:W-:Y:S02]  /*188f0*/  F2FP.TF32.F32.PACK_B R13, R13 ;  /* 0x0000000dff0d723e */ /* 0x000fe400024050ff */
[----:B------:R-:W-:Y:S02]  /*18900*/  ISETP.GT.AND P2, PT, R0, 0xd9, P0 ;  /* 0x000000d90000780c */ /* 0x000fe40000744270 */
[----:B------:R-:W-:Y:S01]  /*18910*/  F2FP.TF32.F32.PACK_B R133, R133 ;  /* 0x00000085ff85723e */ /* 0x000fe200024050ff */
[----:B0-----:R-:W-:-:S02]  /*18920*/  @P4 IMAD.MOV.U32 R6, RZ, RZ, R8 ;  /* 0x000000ffff064224 */ /* 0x001fc400078e0008 */
[----:B------:R-:W-:Y:S01]  /*18930*/  @P4 IMAD.MOV.U32 R7, RZ, RZ, R9 ;  /* 0x000000ffff074224 */ /* 0x000fe200078e0009 */
[----:B------:R-:W-:-:S04]  /*18940*/  F2FP.TF32.F32.PACK_B R11, R11 ;  /* 0x0000000bff0b723e */ /* 0x000fc800024050ff */
[----:B------:R0:W-:Y:S01]  /*18950*/  @P4 STG.E desc[UR36][R6.64+0x344], R131 ;  /* 0x0003448306004986 */ /* 0x0001e2000c101924 */
[----:B------:R-:W-:-:S03]  /*18960*/  FMUL R135, R135, R2 ;  /* 0x0000000287877220 */ /* 0x000fc60000400000 */
[----:B------:R1:W-:Y:S01]  /*18970*/  @P5 STG.E desc[UR36][R4.64+0x360], R13 ;  /* 0x0003600d04005986 */ /* 0x0003e2000c101924 */
[----:B------:R-:W-:-:S03]  /*18980*/  ISETP.GT.AND P5, PT, R0, 0xe0, P0 ;  /* 0x000000e00000780c */ /* 0x000fc600007a4270 */
[----:B------:R-:W-:Y:S01]  /*18990*/  @P6 STG.E desc[UR36][R4.64+0x364], R133 ;  /* 0x0003648504006986 */ /* 0x000fe2000c101924 */
[----:B0-----:R-:W-:Y:S01]  /*189a0*/  @P3 IMAD.MOV.U32 R6, RZ, RZ, R8 ;  /* 0x000000ffff063224 */ /* 0x001fe200078e0008 */
[----:B------:R-:W-:Y:S02]  /*189b0*/  @P3 MOV R7, R9 ;  /* 0x0000000900073202 */ /* 0x000fe40000000f00 */
[----:B------:R-:W-:-:S03]  /*189c0*/  ISETP.GT.AND P4, PT, R0, 0xe1, P1 ;  /* 0x000000e10000780c */ /* 0x000fc60000f84270 */
[----:B------:R0:W-:Y:S01]  /*189d0*/  @P3 STG.E desc[UR36][R6.64+0x360], R11 ;  /* 0x0003600b06003986 */ /* 0x0001e2000c101924 */
[----:B------:R-:W-:Y:S01]  /*189e0*/  ISETP.GT.AND P3, PT, R0, 0xe0, P1 ;  /* 0x000000e00000780c */ /* 0x000fe20000f64270 */
[-C--:B------:R-:W-:Y:S01]  /*189f0*/  FMUL R3, R136, R2.reuse ;  /* 0x0000000288037220 */ /* 0x080fe20000400000 */
[----:B------:R-:W-:Y:S01]  /*18a00*/  ISETP.GT.AND P6, PT, R0, 0xe1, P0 ;  /* 0x000000e10000780c */ /* 0x000fe200007c4270 */
[-C--:B------:R-:W-:Y:S01]  /*18a10*/  FMUL R137, R137, R2.reuse ;  /* 0x0000000289897220 */ /* 0x080fe20000400000 */
[----:B------:R-:W-:Y:S01]  /*18a20*/  F2FP.TF32.F32.PACK_B R135, R135 ;  /* 0x00000087ff87723e */ /* 0x000fe200024050ff */
[-C--:B-1----:R-:W-:Y:S01]  /*18a30*/  FMUL R13, R138, R2.reuse ;  /* 0x000000028a0d7220 */ /* 0x082fe20000400000 */
[----:B------:R-:W-:Y:S01]  /*18a40*/  F2FP.TF32.F32.PACK_B R3, R3 ;  /* 0x00000003ff03723e */ /* 0x000fe200024050ff */
[----:B0-----:R-:W-:Y:S02]  /*18a50*/  @P2 IMAD.MOV.U32 R6, RZ, RZ, R8 ;  /* 0x000000ffff062224 */ /* 0x001fe400078e0008 */
[----:B------:R-:W-:Y:S01]  /*18a60*/  @P2 IMAD.MOV.U32 R7, RZ, RZ, R9 ;  /* 0x000000ffff072224 */ /* 0x000fe200078e0009 */
[----:B------:R-:W-:Y:S01]  /*18a70*/  F2FP.TF32.F32.PACK_B R137, R137 ;  /* 0x00000089ff89723e */ /* 0x000fe200024050ff */
[----:B------:R-:W-:Y:S01]  /*18a80*/  FMUL R139, R139, R2 ;  /* 0x000000028b8b7220 */ /* 0x000fe20000400000 */
[----:B------:R-:W-:-:S02]  /*18a90*/  F2FP.TF32.F32.PACK_B R13, R13 ;  /* 0x0000000dff0d723e */ /* 0x000fc400024050ff */
[----:B------:R0:W-:Y:S02]  /*18aa0*/  @P2 STG.E desc[UR36][R6.64+0x364], R135 ;  /* 0x0003648706002986 */ /* 0x0001e4000c101924 */
[----:B------:R-:W-:Y:S02]  /*18ab0*/  F2FP.TF32.F32.PACK_B R139, R139 ;  /* 0x0000008bff8b723e */ /* 0x000fe400024050ff */
[----:B------:R-:W-:Y:S04]  /*18ac0*/  @P3 STG.E desc[UR36][R4.64+0x380], R3 ;  /* 0x0003800304003986 */ /* 0x000fe8000c101924 */
[----:B------:R-:W-:Y:S01]  /*18ad0*/  @P4 STG.E desc[UR36][R4.64+0x384], R137 ;  /* 0x0003848904004986 */ /* 0x000fe2000c101924 */
[----:B0-----:R-:W-:Y:S02]  /*18ae0*/  @P5 IMAD.MOV.U32 R6, RZ, RZ, R8 ;  /* 0x000000ffff065224 */ /* 0x001fe400078e0008 */
[----:B------:R-:W-:-:S05]  /*18af0*/  @P5 IMAD.MOV.U32 R7, RZ, RZ, R9 ;  /* 0x000000ffff075224 */ /* 0x000fca00078e0009 */
[----:B------:R0:W-:Y:S01]  /*18b00*/  @P5 STG.E desc[UR36][R6.64+0x380], R13 ;  /* 0x0003800d06005986 */ /* 0x0001e2000c101924 */
[C---:B------:R-:W-:Y:S02]  /*18b10*/  ISETP.GT.AND P5, PT, R0.reuse, 0xe8, P0 ;  /* 0x000000e80000780c */ /* 0x040fe400007a4270 */
[C---:B------:R-:W-:Y:S01]  /*18b20*/  ISETP.GT.AND P2, PT, R0.reuse, 0xe8, P1 ;  /* 0x000000e80000780c */ /* 0x040fe20000f44270 */
[----:B0-----:R-:W-:Y:S02]  /*18b30*/  @P6 IMAD.MOV.U32 R6, RZ, RZ, R8 ;  /* 0x000000ffff066224 */ /* 0x001fe400078e0008 */
[----:B------:R-:W-:Y:S01]  /*18b40*/  @P6 IMAD.MOV.U32 R7, RZ, RZ, R9 ;  /* 0x000000ffff076224 */ /* 0x000fe200078e0009 */
[----:B------:R-:W-:-:S04]  /*18b50*/  ISETP.GT.AND P3, PT, R0, 0xe9, P0 ;  /* 0x000000e90000780c */ /* 0x000fc80000764270 */
[----:B------:R0:W-:Y:S01]  /*18b60*/  @P6 STG.E desc[UR36][R6.64+0x384], R139 ;  /* 0x0003848b06006986 */ /* 0x0001e2000c101924 */
[----:B------:R-:W-:Y:S01]  /*18b70*/  ISETP.GT.AND P6, PT, R0, 0xe9, P1 ;  /* 0x000000e90000780c */ /* 0x000fe20000fc4270 */
[-C--:B------:R-:W-:Y:S01]  /*18b80*/  FMUL R11, R140, R2.reuse ;  /* 0x000000028c0b7220 */ /* 0x080fe20000400000 */
[-C--:B------:R-:W-:Y:S01]  /*18b90*/  FMUL R141, R141, R2.reuse ;  /* 0x000000028d8d7220 */ /* 0x080fe20000400000 */
[-C--:B------:R-:W-:Y:S01]  /*18ba0*/  FMUL R15, R142, R2.reuse ;  /* 0x000000028e0f7220 */ /* 0x080fe20000400000 */
[----:B------:R-:W-:Y:S02]  /*18bb0*/  ISETP.GT.AND P4, PT, R0, 0xf0, P1 ;  /* 0x000000f00000780c */ /* 0x000fe40000f84270 */
[----:B------:R-:W-:Y:S02]  /*18bc0*/  F2FP.TF32.F32.PACK_B R11, R11 ;  /* 0x0000000bff0b723e */ /* 0x000fe400024050ff */
[----:B------:R-:W-:Y:S01]  /*18bd0*/  F2FP.TF32.F32.PACK_B R141, R141 ;  /* 0x0000008dff8d723e */ /* 0x000fe200024050ff */
[----:B------:R-:W-:Y:S01]  /*18be0*/  FMUL R143, R143, R2 ;  /* 0x000000028f8f7220 */ /* 0x000fe20000400000 */
[----:B------:R-:W-:Y:S01]  /*18bf0*/  F2FP.TF32.F32.PACK_B R15, R15 ;  /* 0x0000000fff0f723e */ /* 0x000fe200024050ff */
[----:B0-----:R-:W-:-:S02]  /*18c00*/  @P5 IMAD.MOV.U32 R6, RZ, RZ, R8 ;  /* 0x000000ffff065224 */ /* 0x001fc400078e0008 */
[----:B------:R-:W-:Y:S02]  /*18c10*/  @P5 IMAD.MOV.U32 R7, RZ, RZ, R9 ;  /* 0x000000ffff075224 */ /* 0x000fe400078e0009 */
[----:B------:R-:W-:Y:S01]  /*18c20*/  FMUL R3, R144, R2 ;  /* 0x0000000290037220 */ /* 0x000fe20000400000 */
[----:B------:R-:W-:Y:S01]  /*18c30*/  @P2 STG.E desc[UR36][R4.64+0x3a0], R11 ;  /* 0x0003a00b04002986 */ /* 0x000fe2000c101924 */
[----:B------:R-:W-:-:S03]  /*18c40*/  F2FP.TF32.F32.PACK_B R143, R143 ;  /* 0x0000008fff8f723e */ /* 0x000fc600024050ff */
[----:B------:R-:W-:Y:S01]  /*18c50*/  @P6 STG.E desc[UR36][R4.64+0x3a4], R141 ;  /* 0x0003a48d04006986 */ /* 0x000fe2000c101924 */
[----:B------:R-:W-:-:S03]  /*18c60*/  F2FP.TF32.F32.PACK_B R3, R3 ;  /* 0x00000003ff03723e */ /* 0x000fc600024050ff */
[----:B------:R0:W-:Y:S01]  /*18c70*/  @P5 STG.E desc[UR36][R6.64+0x3a0], R15 ;  /* 0x0003a00f06005986 */ /* 0x0001e2000c101924 */
[C---:B------:R-:W-:Y:S02]  /*18c80*/  ISETP.GT.AND P5, PT, R0.reuse, 0xf0, P0 ;  /* 0x000000f00000780c */ /* 0x040fe400007a4270 */
[----:B------:R-:W-:Y:S01]  /*18c90*/  ISETP.GT.AND P2, PT, R0, 0xf1, P1 ;  /* 0x000000f10000780c */ /* 0x000fe20000f44270 */
[-C--:B------:R-:W-:Y:S01]  /*18ca0*/  FMUL R145, R145, R2.reuse ;  /* 0x0000000291917220 */ /* 0x080fe20000400000 */
[----:B0-----:R-:W-:Y:S02]  /*18cb0*/  @P3 IMAD.MOV.U32 R6, RZ, RZ, R8 ;  /* 0x000000ffff063224 */ /* 0x001fe400078e0008 */
[----:B------:R-:W-:Y:S02]  /*18cc0*/  @P3 IMAD.MOV.U32 R7, RZ, RZ, R9 ;  /* 0x000000ffff073224 */ /* 0x000fe400078e0009 */
[----:B------:R-:W-:-:S03]  /*18cd0*/  FMUL R13, R146, R2 ;  /* 0x00000002920d7220 */ /* 0x000fc60000400000 */
[----:B------:R0:W-:Y:S04]  /*18ce0*/  @P3 STG.E desc[UR36][R6.64+0x3a4], R143 ;  /* 0x0003a48f06003986 */ /* 0x0001e8000c101924 */
[----:B------:R-:W-:Y:S01]  /*18cf0*/  @P4 STG.E desc[UR36][R4.64+0x3c0], R3 ;  /* 0x0003c00304004986 */ /* 0x000fe2000c101924 */
[C---:B------:R-:W-:Y:S02]  /*18d00*/  ISETP.GT.AND P4, PT, R0.reuse, 0xf1, P0 ;  /* 0x000000f10000780c */ /* 0x040fe40000784270 */
[C---:B------:R-:W-:Y:S02]  /*18d10*/  ISETP.GT.AND P3, PT, R0.reuse, 0xf8, P1 ;  /* 0x000000f80000780c */ /* 0x040fe40000f64270 */
[----:B------:R-:W-:Y:S02]  /*18d20*/  F2FP.TF32.F32.PACK_B R145, R145 ;  /* 0x00000091ff91723e */ /* 0x000fe400024050ff */
[C---:B------:R-:W-:Y:S01]  /*18d30*/  ISETP.GT.AND P1, PT, R0.reuse, 0xf9, P1 ;  /* 0x000000f90000780c */ /* 0x040fe20000f24270 */
[----:B0-----:R-:W-:Y:S01]  /*18d40*/  @P5 IMAD.MOV.U32 R7, RZ, RZ, R9 ;  /* 0x000000ffff075224 */ /* 0x001fe200078e0009 */
[----:B------:R-:W-:Y:S01]  /*18d50*/  ISETP.GT.AND P6, PT, R0, 0xf8, P0 ;  /* 0x000000f80000780c */ /* 0x000fe200007c4270 */
[----:B------:R-:W-:Y:S01]  /*18d60*/  FMUL R147, R147, R2 ;  /* 0x0000000293937220 */ /* 0x000fe20000400000 */
[----:B------:R-:W-:-:S02]  /*18d70*/  F2FP.TF32.F32.PACK_B R13, R13 ;  /* 0x0000000dff0d723e */ /* 0x000fc400024050ff */
[----:B------:R-:W-:Y:S01]  /*18d80*/  @P5 MOV R6, R8 ;  /* 0x0000000800065202 */ /* 0x000fe20000000f00 */
[-C--:B------:R-:W-:Y:S01]  /*18d90*/  FMUL R19, R148, R2.reuse ;  /* 0x0000000294137220 */ /* 0x080fe20000400000 */
[-C--:B------:R-:W-:Y:S01]  /*18da0*/  FMUL R149, R149, R2.reuse ;  /* 0x0000000295957220 */ /* 0x080fe20000400000 */
[----:B------:R-:W-:Y:S01]  /*18db0*/  @P2 STG.E desc[UR36][R4.64+0x3c4], R145 ;  /* 0x0003c49104002986 */ /* 0x000fe2000c101924 */
[----:B------:R-:W-:Y:S02]  /*18dc0*/  ISETP.GT.AND P0, PT, R0, 0xf9, P0 ;  /* 0x000000f90000780c */ /* 0x000fe40000704270 */
[----:B------:R-:W-:Y:S01]  /*18dd0*/  F2FP.TF32.F32.PACK_B R147, R147 ;  /* 0x00000093ff93723e */ /* 0x000fe200024050ff */
[----:B------:R0:W-:Y:S01]  /*18de0*/  @P5 STG.E desc[UR36][R6.64+0x3c0], R13 ;  /* 0x0003c00d06005986 */ /* 0x0001e2000c101924 */
[----:B------:R-:W-:Y:S01]  /*18df0*/  F2FP.TF32.F32.PACK_B R19, R19 ;  /* 0x00000013ff13723e */ /* 0x000fe200024050ff */
[-C--:B------:R-:W-:Y:S01]  /*18e00*/  FMUL R21, R150, R2.reuse ;  /* 0x0000000296157220 */ /* 0x080fe20000400000 */
[----:B------:R-:W-:Y:S01]  /*18e10*/  F2FP.TF32.F32.PACK_B R149, R149 ;  /* 0x00000095ff95723e */ /* 0x000fe200024050ff */
[----:B------:R-:W-:Y:S01]  /*18e20*/  FMUL R151, R151, R2 ;  /* 0x0000000297977220 */ /* 0x000fe20000400000 */
[----:B0-----:R-:W-:-:S02]  /*18e30*/  @P4 IMAD.MOV.U32 R6, RZ, RZ, R8 ;  /* 0x000000ffff064224 */ /* 0x001fc400078e0008 */
[----:B------:R-:W-:Y:S01]  /*18e40*/  @P4 IMAD.MOV.U32 R7, RZ, RZ, R9 ;  /* 0x000000ffff074224 */ /* 0x000fe200078e0009 */
[----:B------:R-:W-:-:S04]  /*18e50*/  F2FP.TF32.F32.PACK_B R21, R21 ;  /* 0x00000015ff15723e */ /* 0x000fc800024050ff */
[----:B------:R-:W-:Y:S01]  /*18e60*/  @P4 STG.E desc[UR36][R6.64+0x3c4], R147 ;  /* 0x0003c49306004986 */ /* 0x000fe2000c101924 */
[----:B------:R-:W-:-:S03]  /*18e70*/  F2FP.TF32.F32.PACK_B R151, R151 ;  /* 0x00000097ff97723e */ /* 0x000fc600024050ff */
[----:B------:R-:W-:Y:S04]  /*18e80*/  @P3 STG.E desc[UR36][R4.64+0x3e0], R19 ;  /* 0x0003e01304003986 */ /* 0x000fe8000c101924 */
[----:B------:R0:W-:Y:S02]  /*18e90*/  @P1 STG.E desc[UR36][R4.64+0x3e4], R149 ;  /* 0x0003e49504001986 */ /* 0x0001e4000c101924 */
[----:B0-----:R-:W-:Y:S02]  /*18ea0*/  @P6 IMAD.MOV.U32 R4, RZ, RZ, R8 ;  /* 0x000000ffff046224 */ /* 0x001fe400078e0008 */
[----:B------:R-:W-:-:S05]  /*18eb0*/  @P6 IMAD.MOV.U32 R5, RZ, RZ, R9 ;  /* 0x000000ffff056224 */ /* 0x000fca00078e0009 */
[----:B------:R0:W-:Y:S04]  /*18ec0*/  @P6 STG.E desc[UR36][R4.64+0x3e0], R21 ;  /* 0x0003e01504006986 */ /* 0x0001e8000c101924 */
[----:B------:R0:W-:Y:S02]  /*18ed0*/  @P0 STG.E desc[UR36][R8.64+0x3e4], R151 ;  /* 0x0003e49708000986 */ /* 0x0001e4000c101924 */
.L_x_536:
[----:B------:R-:W-:Y:S05]  /*18ee0*/  BSYNC B0 ;  /* 0x0000000000007941 */ /* 0x000fea0003800000 */
.L_x_28:
[----:B0---4-:R-:W4:Y:S01]  /*18ef0*/  LDL.LU R4, [R1+0x200] ;  /* 0x0002000001047983 */ /* 0x011f220000300800 */
[----:B------:R-:W-:Y:S01]  /*18f00*/  ULDC UR4, c[0x0][0xc] ;  /* 0x0000030000047ab9 */ /* 0x000fe20000000800 */
[----:B------:R-:W-:Y:S01]  /*18f10*/  ULDC UR5, c[0x0][0x10] ;  /* 0x0000040000057ab9 */ /* 0x000fe20000000800 */
[----:B-----5:R-:W4:Y:S01]  /*18f20*/  LDC R3, c[0x0][0x14] ;  /* 0x00000500ff037b82 */ /* 0x020f220000000800 */
[----:B------:R-:W-:Y:S01]  /*18f30*/  UIMAD.WIDE.U32 UR4, UR4, UR5, URZ ;  /* 0x00000005040472a5 */ /* 0x000fe2000f8e003f */
[----:B------:R-:W-:Y:S01]  /*18f40*/  IMAD.MOV.U32 R5, RZ, RZ, R17 ;  /* 0x000000ffff057224 */ /* 0x000fe200078e0011 */
[----:B------:R-:W-:Y:S01]  /*18f50*/  UMOV UR42, 0xffffffff ;  /* 0xffffffff002a7882 */ /* 0x000fe20000000000 */
[----:B------:R-:W-:Y:S01]  /*18f60*/  UMOV UR43, 0xffffffff ;  /* 0xffffffff002b7882 */ /* 0x000fe20000000000 */
[----:B------:R-:W-:Y:S02]  /*18f70*/  PRMT R0, RZ, 0x7610, R0 ;  /* 0x00007610ff007816 */ /* 0x000fe40000000000 */
[----:B----4-:R-:W-:-:S04]  /*18f80*/  IMAD.WIDE.U32 R4, R3, UR4, R4 ;  /* 0x0000000403047c25 */ /* 0x010fc8000f8e0004 */
[----:B------:R-:W-:Y:S02]  /*18f90*/  IMAD.MOV.U32 R6, RZ, RZ, R4 ;  /* 0x000000ffff067224 */ /* 0x000fe400078e0004 */
[----:B------:R-:W-:Y:S01]  /*18fa0*/  IMAD R3, R3, UR5, RZ ;  /* 0x0000000503037c24 */ /* 0x000fe2000f8e02ff */
[----:B------:R-:W-:Y:S02]  /*18fb0*/  ULDC.64 UR4, c[0x0][0x650] ;  /* 0x0001940000047ab9 */ /* 0x000fe40000000a00 */
[----:B------:R0:W-:Y:S01]  /*18fc0*/  STL [R1+0x200], R6 ;  /* 0x0002000601007387 */ /* 0x0001e20000100800 */
[----:B------:R-:W-:Y:S01]  /*18fd0*/  IMAD.IADD R17, R5, 0x1, R3 ;  /* 0x0000000105117824 */ /* 0x000fe200078e0203 */
[----:B------:R-:W-:-:S04]  /*18fe0*/  ISETP.GE.U32.AND P0, PT, R4, UR4, PT ;  /* 0x0000000404007c0c */ /* 0x000fc8000bf06070 */
[----:B------:R-:W-:-:S13]  /*18ff0*/  ISETP.GE.U32.AND.EX P0, PT, R17, UR5, PT, P0 ;  /* 0x0000000511007c0c */ /* 0x000fda000bf06100 */
[----:B0-----:R-:W-:Y:S05]  /*19000*/  @P0 BRA `(.L_x_537) ;  /* 0x0000000400880947 */ /* 0x001fea0003800000 */
[----:B------:R-:W0:Y:S01]  /*19010*/  S2UR UR6, SR_CTAID.X ;  /* 0x00000000000679c3 */ /* 0x000e220000002500 */
[----:B------:R-:W-:Y:S01]  /*19020*/  ULDC.64 UR12, c[0x0][0x628] ;  /* 0x00018a00000c7ab9 */ /* 0x000fe20000000a00 */
[----:B------:R-:W-:Y:S01]  /*19030*/  ULDC UR4, c[0x0][0x150] ;  /* 0x0000540000047ab9 */ /* 0x000fe20000000800 */
[----:B------:R-:W-:Y:S01]  /*19040*/  ISETP.NE.U32.AND P0, PT, RZ, UR12, PT ;  /* 0x0000000cff007c0c */ /* 0x000fe2000bf05070 */
[----:B------:R-:W-:Y:S01]  /*19050*/  ULDC UR15, c[0x0][0x630] ;  /* 0x00018c00000f7ab9 */ /* 0x000fe20000000800 */
[C---:B------:R-:W-:Y:S01]  /*19060*/  R2UR UR16, R6.reuse ;  /* 0x00000000061072ca */ /* 0x040fe200000e0000 */
[----:B------:R-:W-:Y:S01]  /*19070*/  ULDC UR19, c[0x0][0x154] ;  /* 0x0000550000137ab9 */ /* 0x000fe20000000800 */
[----:B------:R-:W-:Y:S01]  /*19080*/  ISETP.NE.AND.EX P0, PT, RZ, UR13, PT, P0 ;  /* 0x0000000dff007c0c */ /* 0x000fe2000bf05300 */
[----:B------:R-:W4:Y:S01]  /*19090*/  S2UR UR18, SR_CTAID.Y ;  /* 0x00000000001279c3 */ /* 0x000f220000002600 */
[----:B------:R-:W-:Y:S02]  /*190a0*/  R2UR UR17, R17 ;  /* 0x00000000111172ca */ /* 0x000fe400000e0000 */
[----:B------:R-:W-:-:S02]  /*190b0*/  R2UR UR10, R6 ;  /* 0x00000000060a72ca */ /* 0x000fc400000e0000 */
[----:B------:R-:W-:Y:S02]  /*190c0*/  R2UR UR11, R17 ;  /* 0x00000000110b72ca */ /* 0x000fe400000e0000 */
[----:B0-----:R-:W-:-:S05]  /*190d0*/  I2FP.F32.U32 R0, UR6 ;  /* 0x0000000600007c45 */ /* 0x001fca0008201000 */
[----:B------:R-:W-:-:S04]  /*190e0*/  FMUL R0, R0, UR4 ;  /* 0x0000000400007c20 */ /* 0x000fc80008400000 */
[----:B------:R0:W0:Y:S01]  /*190f0*/  F2I.U32.TRUNC.NTZ R3, R0 ;  /* 0x0000000000037305 */ /* 0x000022000020f000 */
[----:B----4-:R-:W-:Y:S05]  /*19100*/  @!P0 BRA `(.L_x_538) ;  /* 0x0000000000308947 */ /* 0x010fea0003800000 */
        /* <DEDUP_REMOVED lines=12> */
.L_x_538:
[----:B------:R-:W-:Y:S01]  /*191d0*/  USHF.R.U64 UR43, UR10, UR15, UR11 ;  /* 0x0000000f0a2b7299 */ /* 0x000fe2000800120b */
[----:B0-----:R-:W-:Y:S01]  /*191e0*/  I2FP.F32.U32 R0, UR18 ;  /* 0x0000001200007c45 */ /* 0x001fe20008201000 */
[----:B------:R-:W-:Y:S02]  /*191f0*/  USHF.R.U32.HI UR4, URZ, UR15, UR11 ;  /* 0x0000000f3f047299 */ /* 0x000fe4000801160b */
        /* <DEDUP_REMOVED lines=8> */
[----:B------:R-:W-:Y:S01]  /*19280*/  UIMAD.WIDE.U32 UR8, UR10, UR12, UR8 ;  /* 0x0000000c0a0872a5 */ /* 0x000fe2000f8e0008 */
[----:B------:R-:W-:Y:S01]  /*19290*/  R2UR UR12, R3 ;  /* 0x00000000030c72ca */ /* 0x000fe200000e0000 */
[----:B------:R-:W-:Y:S01]  /*192a0*/  UIMAD UR10, UR10, UR13, UR4 ;  /* 0x0000000d0a0a72a4 */ /* 0x000fe2000f8e0204 */
[----:B------:R-:W-:Y:S01]  /*192b0*/  ULDC UR11, c[0x0][0x618] ;  /* 0x00018600000b7ab9 */ /* 0x000fe20000000800 */
[----:B------:R-:W-:Y:S02]  /*192c0*/  ULDC UR21, c[0x0][0x658] ;  /* 0x0001960000157ab9 */ /* 0x000fe40000000800 */
[----:B------:R-:W-:Y:S01]  /*192d0*/  UIADD3 UR9, UR9, UR10, URZ ;  /* 0x0000000a09097290 */ /* 0x000fe2000fffe03f */
[----:B------:R-:W-:Y:S01]  /*192e0*/  UMOV UR15, 0xffffffff ;  /* 0xffffffff000f7882 */ /* 0x000fe20000000000 */
[----:B------:R-:W-:Y:S01]  /*192f0*/  ULDC.64 UR4, c[0x0][0x640] ;  /* 0x0001900000047ab9 */ /* 0x000fe20000000a00 */
[----:B------:R-:W-:Y:S01]  /*19300*/  USHF.L.U32 UR15, UR15, UR21, URZ ;  /* 0x000000150f0f7299 */ /* 0x000fe2000800063f */
[----:B------:R-:W-:Y:S01]  /*19310*/  ISETP.NE.U32.AND P0, PT, RZ, UR4, PT ;  /* 0x00000004ff007c0c */ /* 0x000fe2000bf05070 */
[----:B------:R-:W-:-:S02]  /*19320*/  USHF.R.U64 UR16, UR8, UR11, UR9 ;  /* 0x0000000b08107299 */ /* 0x000fc40008001209 */
[----:B------:R-:W-:Y:S01]  /*19330*/  USHF.R.U32.HI UR8, URZ, UR11, UR9 ;  /* 0x0000000b3f087299 */ /* 0x000fe20008011609 */
[----:B0-----:R-:W-:Y:S01]  /*19340*/  R2UR UR14, R0 ;  /* 0x00000000000e72ca */ /* 0x001fe200000e0000 */
[----:B------:R-:W-:Y:S01]  /*19350*/  ULDC UR17, c[0x0][0x608] ;  /* 0x0001820000117ab9 */ /* 0x000fe20000000800 */
[----:B------:R-:W-:Y:S01]  /*19360*/  ULOP3.LUT UR41, URZ, UR15, URZ, 0x33, !UPT ;  /* 0x0000000f3f297292 */ /* 0x000fe2000f8e333f */
[----:B------:R-:W-:Y:S01]  /*19370*/  ISETP.NE.AND.EX P0, PT, RZ, UR5, PT, P0 ;  /* 0x00000005ff007c0c */ /* 0x000fe2000bf05300 */
[----:B------:R-:W-:Y:S02]  /*19380*/  USHF.R.U64 UR15, UR16, UR17, UR8 ;  /* 0x00000011100f7299 */ /* 0x000fe40008001208 */
[----:B------:R-:W-:Y:S02]  /*19390*/  USHF.R.U32.HI UR8, URZ, UR17, UR8 ;  /* 0x000000113f087299 */ /* 0x000fe40008011608 */
[----:B------:R-:W-:Y:S02]  /*193a0*/  UIADD3 UR12, -UR12, URZ, URZ ;  /* 0x0000003f0c0c7290 */ /* 0x000fe4000fffe13f */
[----:B------:R-:W-:Y:S01]  /*193b0*/  USHF.R.U64 UR17, UR15, UR21, UR8 ;  /* 0x000000150f117299 */ /* 0x000fe20008001208 */
[----:B------:R-:W-:Y:S01]  /*193c0*/  UMOV UR19, 0x1 ;  /* 0x0000000100137882 */ /* 0x000fe20000000000 */
[----:B------:R-:W-:Y:S01]  /*193d0*/  ULDC UR13, c[0x0][0x144] ;  /* 0x00005100000d7ab9 */ /* 0x000fe20000000800 */
[----:B------:R-:W-:Y:S01]  /*193e0*/  ULDC UR7, c[0x0][0x600] ;  /* 0x0001800000077ab9 */ /* 0x000fe20000000800 */
[----:B------:R-:W-:-:S02]  /*193f0*/  USHF.L.U32 UR24, UR19, UR21, URZ ;  /* 0x0000001513187299 */ /* 0x000fc4000800063f */
[----:B------:R-:W-:Y:S02]  /*19400*/  USHF.R.U32.HI UR8, URZ, UR21, UR8 ;  /* 0x000000153f087299 */ /* 0x000fe40008011608 */
[----:B------:R-:W-:Y:S02]  /*19410*/  UIMAD UR21, UR13, UR12, UR6 ;  /* 0x0000000c0d1572a4 */ /* 0x000fe4000f8e0206 */
[----:B------:R-:W-:Y:S02]  /*19420*/  UIADD3 UR20, UR7, -0x1, URZ ;  /* 0xffffffff07147890 */ /* 0x000fe4000fffe03f */
[----:B------:R-:W-:Y:S01]  /*19430*/  UIADD3 UR19, -UR14, URZ, URZ ;  /* 0x0000003f0e137290 */ /* 0x000fe2000fffe13f */
        /* <DEDUP_REMOVED lines=17> */
.L_x_539:
[----:B------:R-:W-:Y:S01]  /*19550*/  UISETP.NE.AND UP0, UPT, UR45, URZ, UPT ;  /* 0x0000003f2d00728c */ /* 0x000fe2000bf05270 */
[----:B------:R-:W-:Y:S01]  /*19560*/  IMAD.MOV.U32 R0, RZ, RZ, 0x1 ;  /* 0x00000001ff007424 */ /* 0x000fe200078e00ff */
[----:B------:R-:W-:Y:S02]  /*19570*/  USHF.R.U64 UR4, UR6, UR22, UR8 ;  /* 0x0000001606047299 */ /* 0x000fe40008001208 */
[----:B------:R-:W-:Y:S02]  /*19580*/  ULOP3.LUT UR41, UR15, UR41, URZ, 0xc0, !UPT ;  /* 0x000000290f297292 */ /* 0x000fe4000f8ec03f */
[----:B------:R-:W-:Y:S02]  /*19590*/  UIADD3 UR5, -UR4, URZ, URZ ;  /* 0x0000003f04057290 */ /* 0x000fe4000fffe13f */
[----:B------:R-:W-:Y:S02]  /*195a0*/  UIMAD UR41, UR24, UR4, UR41 ;  /* 0x00000004182972a4 */ /* 0x000fe4000f8e0229 */
[----:B------:R-:W-:-:S02]  /*195b0*/  ULOP3.LUT UR16, UR16, UR20, URZ, 0xc0, !UPT ;  /* 0x0000001410107292 */ /* 0x000fc4000f8ec03f */
[----:B------:R-:W-:Y:S02]  /*195c0*/  @UP0 UIMAD UR21, UR25, UR19, UR18 ;  /* 0x00000013191502a4 */ /* 0x000fe4000f8e0212 */
[----:B------:R-:W-:-:S03]  /*195d0*/  UIMAD UR4, UR5, UR23, UR17 ;  /* 0x00000017050472a4 */ /* 0x000fc6000f8e0211 */
[----:B------:R-:W-:Y:S01]  /*195e0*/  ULDC UR5, c[0x0][0x610] ;  /* 0x0001840000057ab9 */ /* 0x000fe20000000800 */
[----:B------:R-:W-:Y:S02]  /*195f0*/  UIMAD UR4, UR4, UR7, UR16 ;  /* 0x00000007040472a4 */ /* 0x000fe4000f8e0210 */
[----:B------:R-:W-:-:S04]  /*19600*/  UIMAD UR41, UR41, UR5, UR21 ;  /* 0x00000005292972a4 */ /* 0x000fc8000f8e0215 */
[----:B------:R-:W-:Y:S02]  /*19610*/  USEL UR42, UR4, UR41, !UP0 ;  /* 0x00000029042a7287 */ /* 0x000fe4000c000000 */
[----:B------:R-:W-:-:S12]  /*19620*/  USEL UR41, UR41, UR4, !UP0 ;  /* 0x0000000429297287 */ /* 0x000fd8000c000000 */
.L_x_537:
[----:B------:R-:W-:-:S13]  /*19630*/  LOP3.LUT P0, RZ, R0, 0xff, RZ, 0xc0, !PT ;  /* 0x000000ff00ff7812 */ /* 0x000fda000780c0ff */
[----:B------:R-:W-:Y:S05]  /*19640*/  @P0 BRA `(.L_x_540) ;  /* 0xfffffe7800a40947 */ /* 0x000fea000383ffff */
[----:B------:R-:W-:Y:S05]  /*19650*/  EXIT ;  /* 0x000000000000794d */ /* 0x000fea0003800000 */
.L_x_3:
[----:B------:R-:W2:Y:S01]  /*19660*/  LDL R4, [R1+0x200] ;  /* 0x0002000001047983 */ /* 0x000ea20000100800 */
[----:B------:R-:W-:Y:S01]  /*19670*/  ULDC.64 UR8, c[0x0][0x650] ;  /* 0x0001940000087ab9 */ /* 0x000fe20000000a00 */
[----:B------:R-:W-:Y:S01]  /*19680*/  PRMT R0, RZ, 0x7610, R0 ;  /* 0x00007610ff007816 */ /* 0x000fe20000000000 */
[----:B------:R-:W-:Y:S01]  /*19690*/  IMAD.MOV.U32 R3, RZ, RZ, -0x1 ;  /* 0xffffffffff037424 */ /* 0x000fe200078e00ff */
[----:B------:R-:W-:Y:S01]  /*196a0*/  MOV R2, 0xffffffff ;  /* 0xffffffff00027802 */ /* 0x000fe20000000f00 */
[----:B------:R-:W-:Y:S01]  /*196b0*/  IMAD.MOV.U32 R9, RZ, RZ, -0x1 ;  /* 0xffffffffff097424 */ /* 0x000fe200078e00ff */
[----:B--2---:R-:W-:-:S04]  /*196c0*/  ISETP.GE.U32.AND P0, PT, R4, UR8, PT ;  /* 0x0000000804007c0c */ /* 0x004fc8000bf06070 */
[----:B------:R-:W-:-:S13]  /*196d0*/  ISETP.GE.U32.AND.EX P0, PT, R17, UR9, PT, P0 ;  /* 0x0000000911007c0c */ /* 0x000fda000bf06100 */
[----:B------:R-:W-:Y:S05]  /*196e0*/  @P0 BRA `(.L_x_541) ;  /* 0x00000004008c0947 */ /* 0x000fea0003800000 */
[----:B------:R-:W-:Y:S01]  /*196f0*/  I2FP.F32.U32 R0, UR4 ;  /* 0x0000000400007c45 */ /* 0x000fe20008201000 */
[----:B0-----:R-:W-:Y:S01]  /*19700*/  ULDC.64 UR16, c[0x0][0x628] ;  /* 0x00018a0000107ab9 */ /* 0x001fe20000000a00 */
        /* <DEDUP_REMOVED lines=24> */
.L_x_542:
        /* <DEDUP_REMOVED lines=24> */
[----:B------:R-:W-:Y:S01]  /*19a10*/  UMOV UR19, 0x1 ;  /* 0x0000000100137882 */ /* 0x000fe20000000000 */
[----:B------:R-:W-:Y:S01]  /*19a20*/  ULDC UR20, c[0x0][0x608] ;  /* 0x0001820000147ab9 */ /* 0x000fe20000000800 */
[----:B------:R-:W-:Y:S01]  /*19a30*/  USHF.L.U32 UR26, UR19, UR23, URZ ;  /* 0x00000017131a7299 */ /* 0x000fe2000800063f */
[----:B------:R-:W-:Y:S01]  /*19a40*/  ISETP.NE.AND.EX P0, PT, RZ, UR9, PT, P0 ;  /* 0x00000009ff007c0c */ /* 0x000fe2000bf05300 */
[----:B------:R-:W-:Y:S02]  /*19a50*/  USHF.R.U64 UR19, UR18, UR20, UR11 ;  /* 0x0000001412137299 */ /* 0x000fe4000800120b */
[----:B------:R-:W-:Y:S02]  /*19a60*/  USHF.R.U32.HI UR11, URZ, UR20, UR11 ;  /* 0x000000143f0b7299 */ /* 0x000fe4000801160b */
[----:B------:R-:W-:-:S02]  /*19a70*/  UIADD3 UR15, -UR15, URZ, URZ ;  /* 0x0000003f0f0f7290 */ /* 0x000fc4000fffe13f */
[----:B------:R-:W-:Y:S01]  /*19a80*/  USHF.R.U64 UR20, UR19, UR23, UR11 ;  /* 0x0000001713147299 */ /* 0x000fe2000800120b */
[----:B------:R-:W-:Y:S01]  /*19a90*/  ULDC UR16, c[0x0][0x144] ;  /* 0x0000510000107ab9 */ /* 0x000fe20000000800 */
[----:B------:R-:W-:Y:S01]  /*19aa0*/  ULDC UR6, c[0x0][0x600] ;  /* 0x0001800000067ab9 */ /* 0x000fe20000000800 */
[----:B------:R-:W-:Y:S02]  /*19ab0*/  USHF.R.U32.HI UR11, URZ, UR23, UR11 ;  /* 0x000000173f0b7299 */ /* 0x000fe4000801160b */
[----:B------:R-:W-:Y:S02]  /*19ac0*/  UIMAD UR23, UR16, UR15, UR4 ;  /* 0x0000000f101772a4 */ /* 0x000fe4000f8e0204 */
[----:B------:R-:W-:Y:S02]  /*19ad0*/  UIADD3 UR22, UR6, -0x1, URZ ;  /* 0xffffffff06167890 */ /* 0x000fe4000fffe03f */
[----:B------:R-:W-:Y:S02]  /*19ae0*/  ULOP3.LUT UR27, URZ, UR13, URZ, 0x33, !UPT ;  /* 0x0000000d3f1b7292 */ /* 0x000fe4000f8e333f */
        /* <DEDUP_REMOVED lines=18> */
.L_x_543:
[----:B------:R-:W-:Y:S01]  /*19c10*/  UISETP.NE.AND UP0, UPT, UR45, URZ, UPT ;  /* 0x0000003f2d00728c */ /* 0x000fe2000bf05270 */
[----:B------:R-:W-:Y:S01]  /*19c20*/  IMAD.MOV.U32 R0, RZ, RZ, 0x1 ;  /* 0x00000001ff007424 */ /* 0x000fe200078e00ff */
[----:B------:R-:W-:Y:S01]  /*19c30*/  USHF.R.U64 UR8, UR4, UR24, UR11 ;  /* 0x0000001804087299 */ /* 0x000fe2000800120b */
[----:B------:R-:W-:Y:S01]  /*19c40*/  IMAD.U32 R9, RZ, RZ, UR5 ;  /* 0x00000005ff097e24 */ /* 0x000fe2000f8e00ff */
[----:B------:R-:W-:Y:S02]  /*19c50*/  ULOP3.LUT UR4, UR19, UR27, URZ, 0xc0, !UPT ;  /* 0x0000001b13047292 */ /* 0x000fe4000f8ec03f */
[----:B------:R-:W-:Y:S02]  /*19c60*/  ULOP3.LUT UR18, UR18, UR22, URZ, 0xc0, !UPT ;  /* 0x0000001612127292 */ /* 0x000fe4000f8ec03f */
[----:B------:R-:W-:-:S03]  /*19c70*/  UIMAD UR4, UR26, UR8, UR4 ;  /* 0x000000081a0472a4 */ /* 0x000fc6000f8e0204 */
[----:B------:R-:W-:Y:S02]  /*19c80*/  @UP0 UIMAD UR23, UR28, UR21, UR7 ;  /* 0x000000151c1702a4 */ /* 0x000fe4000f8e0207 */
[----:B------:R-:W-:-:S03]  /*19c90*/  UIADD3 UR7, -UR8, URZ, URZ ;  /* 0x0000003f08077290 */ /* 0x000fc6000fffe13f */
[----:B------:R-:W-:Y:S01]  /*19ca0*/  ULDC UR8, c[0x0][0x610] ;  /* 0x0001840000087ab9 */ /* 0x000fe20000000800 */
[----:B------:R-:W-:Y:S02]  /*19cb0*/  UIMAD UR7, UR7, UR25, UR20 ;  /* 0x00000019070772a4 */ /* 0x000fe4000f8e0214 */
[----:B------:R-:W-:Y:S02]  /*19cc0*/  UIMAD UR4, UR4, UR8, UR23 ;  /* 0x00000008040472a4 */ /* 0x000fe4000f8e0217 */
[----:B------:R-:W-:-:S04]  /*19cd0*/  UIMAD UR7, UR7, UR6, UR18 ;  /* 0x00000006070772a4 */ /* 0x000fc8000f8e0212 */
[----:B------:R-:W-:Y:S02]  /*19ce0*/  USEL UR6, UR7, UR4, !UP0 ;  /* 0x0000000407067287 */ /* 0x000fe4000c000000 */
[----:B------:R-:W-:-:S04]  /*19cf0*/  USEL UR4, UR4, UR7, !UP0 ;  /* 0x0000000704047287 */ /* 0x000fc8000c000000 */
[----:B------:R-:W-:Y:S02]  /*19d00*/  IMAD.U32 R2, RZ, RZ, UR6 ;  /* 0x00000006ff027e24 */ /* 0x000fe4000f8e00ff */
[----:B------:R-:W-:-:S07]  /*19d10*/  IMAD.U32 R3, RZ, RZ, UR4 ;  /* 0x00000004ff037e24 */ /* 0x000fce000f8e00ff */
.L_x_541:
[----:B------:R-:W-:-:S08]  /*19d20*/  NOP ;  /* 0x0000000000007918 */ /* 0x000fd00000000000 */
[----:B0-----:R-:W0:-:S00]  /*19d30*/  USETMAXREG.DEALLOC.CTAPOOL 0x18 ;  /* 0x00000018000079c8 */ /* 0x001e0000080e0500 */
[----:B------:R-:W-:-:S13]  /*19d40*/  ISETP.NE.AND P0, PT, RZ, UR10, PT ;  /* 0x0000000aff007c0c */ /* 0x000fda000bf05270 */
[----:B------:R-:W-:Y:S05]  /*19d50*/  @P0 EXIT ;  /* 0x000000000000094d */ /* 0x000fea0003800000 */
[----:B0-----:R-:W-:Y:S01]  /*19d60*/  LOP3.LUT P0, RZ, R0, 0xff, RZ, 0xc0, !PT ;  /* 0x000000ff00ff7812 */ /* 0x001fe2000780c0ff */
[----:B------:R-:W-:Y:S02]  /*19d70*/  IMAD.MOV.U32 R0, RZ, RZ, 0x1 ;  /* 0x00000001ff007424 */ /* 0x000fe400078e00ff */
[----:B------:R-:W-:-:S10]  /*19d80*/  IMAD.MOV.U32 R6, RZ, RZ, RZ ;  /* 0x000000ffff067224 */ /* 0x000fd400078e00ff */
[----:B------:R-:W-:Y:S05]  /*19d90*/  @!P0 BRA `(.L_x_544) ;  /* 0x0000000c00548947 */ /* 0x000fea0003800000 */
[----:B------:R-:W0:Y:S01]  /*19da0*/  S2R R4, SR_TID.X ;  /* 0x0000000000047919 */ /* 0x000e220000002100 */
[----:B------:R-:W-:Y:S01]  /*19db0*/  ULDC UR4, c[0x0][0x28c] ;  /* 0x0000a30000047ab9 */ /* 0x000fe20000000800 */
[----:B------:R-:W-:Y:S01]  /*19dc0*/  ULDC UR6, c[0x0][0x658] ;  /* 0x0001960000067ab9 */ /* 0x000fe20000000800 */
[----:B------:R-:W-:Y:S01]  /*19dd0*/  UIADD3 UR10, UR4, 0x1f, URZ ;  /* 0x0000001f040a7890 */ /* 0x000fe2000fffe03f */
[----:B------:R-:W-:Y:S01]  /*19de0*/  BSSY B0, `(.L_x_544) ;  /* 0x00000d0000007945 */ /* 0x000fe20003800000 */
[----:B------:R-:W-:Y:S01]  /*19df0*/  UMOV UR7, 0xffffffff ;  /* 0xffffffff00077882 */ /* 0x000fe20000000000 */
[----:B------:R-:W-:Y:S01]  /*19e00*/  ULDC UR5, c[0x0][0x600] ;  /* 0x0001800000057ab9 */ /* 0x000fe20000000800 */
[----:B------:R-:W-:Y:S01]  /*19e10*/  UMOV UR9, 0x1 ;  /* 0x0000000100097882 */ /* 0x000fe20000000000 */
[----:B------:R-:W-:Y:S01]  /*19e20*/  USHF.L.U32 UR7, UR7, UR6, URZ ;  /* 0x0000000607077299 */ /* 0x000fe2000800063f */
[----:B------:R-:W-:Y:S01]  /*19e30*/  IMAD.MOV.U32 R8, RZ, RZ, 0x1 ;  /* 0x00000001ff087424 */ /* 0x000fe200078e00ff */
[----:B------:R-:W-:Y:S01]  /*19e40*/  UIADD3 UR4, UR5, -0x1, URZ ;  /* 0xffffffff05047890 */ /* 0x000fe2000fffe03f */
[----:B------:R-:W-:Y:S01]  /*19e50*/  IMAD.MOV.U32 R0, RZ, RZ, 0x1 ;  /* 0x00000001ff007424 */ /* 0x000fe200078e00ff */
[----:B------:R-:W-:Y:S01]  /*19e60*/  USHF.R.S32.HI UR11, URZ, 0x1f, UR10 ;  /* 0x0000001f3f0b7899 */ /* 0x000fe2000801140a */
[----:B------:R-:W-:Y:S01]  /*19e70*/  IMAD.MOV.U32 R6, RZ, RZ, RZ ;  /* 0x000000ffff067224 */ /* 0x000fe200078e00ff */
[----:B------:R-:W-:Y:S01]  /*19e80*/  ULDC UR8, c[0x0][0xc] ;  /* 0x0000030000087ab9 */ /* 0x000fe20000000800 */
[----:B------:R-:W-:-:S02]  /*19e90*/  USHF.L.U32 UR5, UR9, UR6, URZ ;  /* 0x0000000609057299 */ /* 0x000fc4000800063f */
[----:B------:R-:W-:Y:S01]  /*19ea0*/  ULEA.HI UR11, UR11, UR10, URZ, 0x5 ;  /* 0x0000000a0b0b7291 */ /* 0x000fe2000f8f283f */
[----:B------:R-:W-:Y:S01]  /*19eb0*/  ULDC UR9, c[0x0][0x10] ;  /* 0x0000040000097ab9 */ /* 0x000fe20000000800 */
[----:B------:R-:W-:Y:S02]  /*19ec0*/  ULOP3.LUT UR6, URZ, UR7, URZ, 0x33, !UPT ;  /* 0x000000073f067292 */ /* 0x000fe4000f8e333f */
[----:B------:R-:W-:Y:S01]  /*19ed0*/  UIMAD.WIDE.U32 UR8, UR8, UR9, URZ ;  /* 0x00000009080872a5 */ /* 0x000fe2000f8e003f */
[----:B------:R-:W-:Y:S01]  /*19ee0*/  ULDC UR7, c[0x0][0x14] ;  /* 0x0000050000077ab9 */ /* 0x000fe20000000800 */
[----:B------:R-:W-:Y:S02]  /*19ef0*/  USHF.R.S32.HI UR18, URZ, 0x5, UR11 ;  /* 0x000000053f127899 */ /* 0x000fe4000801140b */
[----:B------:R-:W-:Y:S02]  /*19f00*/  UIMAD.WIDE.U32 UR20, UR8, UR7, URZ ;  /* 0x00000007081472a5 */ /* 0x000fe4000f8e003f */
[----:B------:R-:W-:-:S02]  /*19f10*/  UIMAD UR13, UR9, UR7, URZ ;  /* 0x00000007090d72a4 */ /* 0x000fc4000f8e023f */
[----:B------:R-:W-:Y:S01]  /*19f20*/  ULOP3.LUT UR24, UR40, 0x2, URZ, 0xfc, !UPT ;  /* 0x0000000228187892 */ /* 0x000fe2000f8efc3f */
[C---:B0-----:R-:W-:Y:S01]  /*19f30*/  LOP3.LUT P2, RZ, R4.reuse, 0x7f, RZ, 0xc0, !PT ;  /* 0x0000007f04ff7812 */ /* 0x041fe2000784c0ff */
[----:B------:R-:W-:Y:S01]  /*19f40*/  UIADD3 UR13, UR21, UR13, URZ ;  /* 0x0000000d150d7290 */ /* 0x000fe2000fffe03f */
[----:B------:R-:W-:Y:S01]  /*19f50*/  LOP3.LUT P0, RZ, R4, 0x1f, RZ, 0xc0, !PT ;  /* 0x0000001f04ff7812 */ /* 0x000fe2000780c0ff */
[----:B------:R-:W-:Y:S01]  /*19f60*/  UIADD3 UR25, UR18, 0x1, URZ ;  /* 0x0000000112197890 */ /* 0x000fe2000fffe03f */
[----:B------:R-:W-:Y:S02]  /*19f70*/  ULDC.64 UR22, c[0x0][0x198] ;  /* 0x0000660000167ab9 */ /* 0x000fe40000000a00 */
[----:B------:R-:W-:-:S13]  /*19f80*/  PLOP3.LUT P0, PT, P0, P2, PT, 0x8a, 0x0 ;  /* 0x000000000000781c */ /* 0x000fda0000705172 */
.L_x_556:
[----:B------:R-:W-:-:S03]  /*19f90*/  UMOV UR7, 0xffffffff ;  /* 0xffffffff00077882 */ /* 0x000fc60000000000 */
[----:B------:R-:W-:Y:S05]  /*19fa0*/  BRA.DIV UR7, `(.L_x_545) ;  /* 0x0000000e079c7947 */ /* 0x000fea000b800000 */
[----:B------:R-:W-:-:S13]  /*19fb0*/  ELECT P6, URZ, PT ;  /* 0x00000000003f782f */ /* 0x000fda00038c0000 */
.L_x_566:
[----:B------:R-:W0:Y:S01]  /*19fc0*/  LDC R4, c[0x0][0x28c] ;  /* 0x0000a300ff047b82 */ /* 0x000e220000000800 */
[----:B------:R-:W-:Y:S01]  /*19fd0*/  BSSY B1, `(.L_x_546) ;  /* 0x0000035000017945 */ /* 0x000fe20003800000 */
[----:B0-----:R-:W-:-:S13]  /*19fe0*/  ISETP.LT.OR P6, PT, R4, 0x1, !P6 ;  /* 0x000000010400780c */ /* 0x001fda00077c1670 */
[----:B------:R-:W-:Y:S05]  /*19ff0*/  @P6 BRA `(.L_x_547) ;  /* 0x0000000000c86947 */ /* 0x000fea0003800000 */
[----:B------:R-:W-:Y:S01]  /*1a000*/  IMAD.SHL.U32 R11, R3, 0x100, RZ ;  /* 0x00000100030b7824 */ /* 0x000fe200078e00ff */
[----:B------:R-:W-:Y:S01]  /*1a010*/  SHF.L.U32 R2, R2, 0x8, RZ ;  /* 0x0000000802027819 */ /* 0x000fe200000006ff */
[----:B------:R-:W-:Y:S02]  /*1a020*/  IMAD.MOV.U32 R12, RZ, RZ, RZ ;  /* 0x000000ffff0c7224 */ /* 0x000fe400078e00ff */
[----:B------:R-:W-:Y:S02]  /*1a030*/  IMAD.U32 R14, RZ, RZ, UR25 ;  /* 0x00000019ff0e7e24 */ /* 0x000fe4000f8e00ff */
[----:B------:R-:W-:Y:S02]  /*1a040*/  IMAD.MOV.U32 R3, RZ, RZ, R0 ;  /* 0x000000ffff037224 */ /* 0x000fe400078e0000 */
[----:B------:R-:W-:-:S07]  /*1a050*/  IMAD.MOV.U32 R4, RZ, RZ, R6 ;  /* 0x000000ffff047224 */ /* 0x000fce00078e0006 */
.L_x_551:
[----:B------:R-:W0:Y:S01]  /*1a060*/  S2R R10, SR_CgaCtaId ;  /* 0x00000000000a7919 */ /* 0x000e220000008800 */
[----:B------:R-:W-:Y:S01]  /*1a070*/  MOV R5, 0x400 ;  /* 0x0000040000057802 */ /* 0x000fe20000000f00 */
[----:B------:R-:W1:Y:S03]  /*1a080*/  @!P2 LDC R7, c[0x0][0x500] ;  /* 0x00014000ff07ab82 */ /* 0x000e660000000800 */
[----:B0-----:R-:W-:Y:S02]  /*1a090*/  LEA R13, R10, R5, 0x18 ;  /* 0x000000050a0d7211 */ /* 0x001fe400078ec0ff */
[----:B------:R-:W-:-:S03]  /*1a0a0*/  SHF.L.U32 R5, R3, 0x1f, RZ ;  /* 0x0000001f03057819 */ /* 0x000fc600000006ff */
[----:B------:R-:W-:-:S04]  /*1a0b0*/  IMAD R10, R4, 0x8, R13 ;  /* 0x00000008040a7824 */ /* 0x000fc800078e020d */
[----:B------:R-:W0:Y:S02]  /*1a0c0*/  SYNCS.PHASECHK.TRANS64.TRYWAIT P1, [R10+URZ+0x18], R5 ;  /* 0x000018050a0075a7 */ /* 0x000e24000802017f */
[----:B01----:R-:W-:Y:S05]  /*1a0d0*/  @!P1 BRA `(.L_x_548) ;  /* 0x0000000c00709947 */ /* 0x003fea0003800000 */
.L_x_567:
[----:B------:R-:W-:Y:S01]  /*1a0e0*/  UPRMT UR7, UR24, 0x9910, URZ ;  /* 0x0000991018077896 */ /* 0x000fe2000800003f */
[----:B------:R1:W-:Y:S03]  /*1a0f0*/  @!P2 SYNCS.ARRIVE.TRANS64 RZ, [R10+URZ], R7 ;  /* 0x000000070affa9a7 */ /* 0x0003e6000800003f */
[----:B------:R-:W-:-:S06]  /*1a100*/  UISETP.NE.AND UP0, UPT, UR7, 0x2, UPT ;  /* 0x000000020700788c */ /* 0x000fcc000bf05270 */
[----:B------:R-:W-:-:S13]  /*1a110*/  PLOP3.LUT P1, PT, PT, PT, UP0, 0x80, 0x0 ;  /* 0x000000000000781c */ /* 0x000fda0003f2f008 */
[----:B-1----:R-:W-:Y:S05]  /*1a120*/  @P1 BRA `(.L_x_549) ;  /* 0x0000000000041947 */ /* 0x002fea0003800000 */
[----:B------:R-:W-:Y:S01]  /*1a130*/  BPT.TRAP 0x1 ;  /* 0x000000040000795c */ /* 0x000fe20000300000 */
.L_x_549:
[----:B------:R-:W-:Y:S05]  /*1a140*/  @P0 BRA `(.L_x_550) ;  /* 0x0000000000040947 */ /* 0x000fea0003800000 */
[----:B------:R-:W-:Y:S01]  /*1a150*/  BPT.TRAP 0x1 ;  /* 0x000000040000795c */ /* 0x000fe20000300000 */
.L_x_550:
[----:B------:R-:W-:Y:S01]  /*1a160*/  IMAD R13, R4, 0x8000, R13 ;  /* 0x00008000040d7824 */ /* 0x000fe200078e020d */
[----:B------:R-:W-:Y:S01]  /*1a170*/  R2UR UR9, R10 ;  /* 0x000000000a0972ca */ /* 0x000fe200000e0000 */
[----:B------:R-:W-:Y:S01]  /*1a180*/  VIADD R14, R14, 0xffffffff ;  /* 0xffffffff0e0e7836 */ /* 0x000fe20000000000 */
[----:B------:R-:W-:Y:S01]  /*1a190*/  UIADD3 UR14, UP0, UR22, 0xf0, URZ ;  /* 0x000000f0160e7890 */ /* 0x000fe2000ff1e03f */
[----:B------:R-:W-:Y:S01]  /*1a1a0*/  R2UR UR11, R11 ;  /* 0x000000000b0b72ca */ /* 0x000fe200000e0000 */
[----:B------:R-:W-:Y:S01]  /*1a1b0*/  UIADD3 UR26, UP1, UR22, 0x1f0, URZ ;  /* 0x000001f0161a7890 */ /* 0x000fe2000ff3e03f */
[----:B------:R-:W-:Y:S01]  /*1a1c0*/  R2UR UR7, R13 ;  /* 0x000000000d0772ca */ /* 0x000fe200000e0000 */
[----:B------:R-:W-:Y:S01]  /*1a1d0*/  UIADD3.X UR15, URZ, UR23, URZ, UP0, !UPT ;  /* 0x000000173f0f7290 */ /* 0x000fe200087fe43f */
[----:B------:R-:W-:Y:S01]  /*1a1e0*/  R2UR UR10, R12 ;  /* 0x000000000c0a72ca */ /* 0x000fe200000e0000 */
[----:B------:R-:W-:Y:S01]  /*1a1f0*/  VIADD R4, R4, 0x1 ;  /* 0x0000000104047836 */ /* 0x000fe20000000000 */
[----:B------:R-:W-:Y:S01]  /*1a200*/  R2UR UR12, R9 ;  /* 0x00000000090c72ca */ /* 0x000fe200000e0000 */
[----:B------:R-:W-:Y:S01]  /*1a210*/  UIADD3.X UR27, URZ, UR23, URZ, UP1, !UPT ;  /* 0x000000173f1b7290 */ /* 0x000fe20008ffe43f */
[----:B------:R-:W-:Y:S01]  /*1a220*/  R2UR UR19, R2 ;  /* 0x00000000021372ca */ /* 0x000fe200000e0000 */
[----:B------:R-:W-:Y:S01]  /*1a230*/  UMOV UR16, 0x0 ;  /* 0x0000000000107882 */ /* 0x000fe20000000000 */
[----:B------:R-:W-:Y:S01]  /*1a240*/  ISETP.GT.AND P3, PT, R14, 0x1, PT ;  /* 0x000000010e00780c */ /* 0x000fe20003f64270 */
[----:B------:R-:W-:Y:S01]  /*1a250*/  UMOV UR17, 0x10000000 ;  /* 0x1000000000117882 */ /* 0x000fe20000000000 */
[----:B------:R-:W-:Y:S01]  /*1a260*/  ISETP.NE.AND P1, PT, R4, 0x3, PT ;  /* 0x000000030400780c */ /* 0x000fe20003f25270 */
[----:B------:R-:W-:-:S02]  /*1a270*/  VIADD R12, R12, 0x20 ;  /* 0x000000200c0c7836 */ /* 0x000fc40000000000 */
[----:B------:R-:W-:Y:S01]  /*1a280*/  UIADD3 UR8, UR7, 0x100, URZ ;  /* 0x0000010007087890 */ /* 0x000fe2000fffe03f */
[----:B0-----:R-:W-:Y:S01]  /*1a290*/  SEL R10, RZ, 0x1, P1 ;  /* 0x00000001ff0a7807 */ /* 0x001fe20000800000 */
[----:B------:R-:W-:Y:S01]  /*1a2a0*/  UIADD3 UR7, UR7, 0x18100, URZ ;  /* 0x0001810007077890 */ /* 0x000fe2000fffe03f */
[----:B------:R-:W-:Y:S02]  /*1a2b0*/  SEL R4, R4, RZ, P1 ;  /* 0x000000ff04047207 */ /* 0x000fe40000800000 */
[----:B------:R-:W-:-:S04]  /*1a2c0*/  LOP3.LUT R3, R3, R10, RZ, 0x3c, !PT ;  /* 0x0000000a03037212 */ /* 0x000fc800078e3cff */
[----:B------:R0:W-:Y:S02]  /*1a2d0*/  UTMALDG.3D [UR8], [UR14], desc[UR16] ;  /* 0x000010080e0075b4 */ /* 0x0001e40008011000 */
[----:B0-----:R-:W-:Y:S01]  /*1a2e0*/  UMOV UR8, UR7 ;  /* 0x0000000700087c82 */ /* 0x001fe20008000000 */
[----:B------:R-:W-:Y:S02]  /*1a2f0*/  UMOV UR11, UR19 ;  /* 0x00000013000b7c82 */ /* 0x000fe40008000000 */
[----:B------:R0:W-:Y:S02]  /*1a300*/  UTMALDG.3D [UR8], [UR26], desc[UR16] ;  /* 0x000010081a0075b4 */ /* 0x0001e40008011000 */
[----:B0-----:R-:W-:Y:S05]  /*1a310*/  @P3 BRA `(.L_x_551) ;  /* 0xfffffffc00503947 */ /* 0x001fea000383ffff */
.L_x_547:
[----:B------:R-:W-:Y:S05]  /*1a320*/  BSYNC B1 ;  /* 0x0000000000017941 */ /* 0x000fea0003800000 */
.L_x_546:
[----:B------:R-:W2:Y:S01]  /*1a330*/  LDL.LU R13, [R1+0x200] ;  /* 0x00020000010d7983 */ /* 0x000ea20000300800 */
[----:B------:R-:W-:Y:S01]  /*1a340*/  LOP3.LUT P1, RZ, R8, 0xff, RZ, 0xc0, !PT ;  /* 0x000000ff08ff7812 */ /* 0x000fe2000782c0ff */
[----:B------:R-:W-:Y:S01]  /*1a350*/  ULDC.64 UR8, c[0x0][0x650] ;  /* 0x0001940000087ab9 */ /* 0x000fe20000000a00 */
[----:B------:R-:W-:Y:S01]  /*1a360*/  IADD3 R6, R6, UR18, RZ ;  /* 0x0000001206067c10 */ /* 0x000fe2000fffe0ff */
[----:B------:R-:W-:Y:S01]  /*1a370*/  UISETP.GE.U32.AND UP0, UPT, UR18, 0x3, UPT ;  /* 0x000000031200788c */ /* 0x000fe2000bf06070 */
[----:B------:R-:W-:Y:S01]  /*1a380*/  BSSY B1, `(.L_x_552) ;  /* 0x0000073000017945 */ /* 0x000fe20003800000 */
[----:B------:R-:W-:Y:S01]  /*1a390*/  IMAD.MOV.U32 R9, RZ, RZ, -0x1 ;  /* 0xffffffffff097424 */ /* 0x000fe200078e00ff */
[----:B------:R-:W-:Y:S02]  /*1a3a0*/  PRMT R4, RZ, 0x7610, R4 ;  /* 0x00007610ff047816 */ /* 0x000fe40000000004 */
[----:B------:R-:W-:Y:S02]  /*1a3b0*/  PRMT R8, RZ, 0x7610, R8 ;  /* 0x00007610ff087816 */ /* 0x000fe40000000008 */
[----:B------:R-:W-:-:S03]  /*1a3c0*/  PLOP3.LUT P3, PT, PT, PT, UP0, 0x80, 0x0 ;  /* 0x000000000000781c */ /* 0x000fc60003f6f008 */
[----:B------:R-:W0:Y:S01]  /*1a3d0*/  @P1 S2R R3, SR_CgaCtaId ;  /* 0x0000000000031919 */ /* 0x000e220000008800 */
[----:B------:R-:W-:-:S04]  /*1a3e0*/  @P1 MOV R2, 0x400 ;  /* 0x0000040000021802 */ /* 0x000fc80000000f00 */
[----:B0-----:R-:W-:-:S04]  /*1a3f0*/  @P1 LEA R2, R3, R2, 0x18 ;  /* 0x0000000203021211 */ /* 0x001fc800078ec0ff */
[----:B------:R0:W-:Y:S01]  /*1a400*/  @P1 SYNCS.ARRIVE.TRANS64.A1T0 RZ, [R2+URZ+0x48], RZ ;  /* 0x000048ff02ff19a7 */ /* 0x0001e2000810003f */
[----:B------:R-:W-:Y:S01]  /*1a410*/  ISETP.GT.U32.AND P1, PT, R6, 0x2, PT ;  /* 0x000000020600780c */ /* 0x000fe20003f24070 */
[----:B0-----:R-:W-:-:S05]  /*1a420*/  IMAD.U32 R2, RZ, RZ, UR18 ;  /* 0x00000012ff027e24 */ /* 0x001fca000f8e00ff */
[----:B------:R-:W-:Y:S01]  /*1a430*/  ISETP.LT.U32.AND P1, PT, R2, 0x3, P1 ;  /* 0x000000030200780c */ /* 0x000fe20000f21070 */
[----:B------:R-:W-:-:S04]  /*1a440*/  IMAD.WIDE.U32 R2, R6, -0x55555555, RZ ;  /* 0xaaaaaaab06027825 */ /* 0x000fc800078e00ff */
[----:B------:R-:W-:Y:S01]  /*1a450*/  IMAD.MOV.U32 R2, RZ, RZ, -0x1 ;  /* 0xffffffffff027424 */ /* 0x000fe200078e00ff */
[----:B------:R-:W-:Y:S02]  /*1a460*/  SHF.R.U32.HI R5, RZ, 0x1, R3 ;  /* 0x00000001ff057819 */ /* 0x000fe40000011603 */
[----:B------:R-:W-:-:S03]  /*1a470*/  SEL R3, RZ, 0x1, !P1 ;  /* 0x00000001ff037807 */ /* 0x000fc60004800000 */
[----:B------:R-:W-:Y:S01]  /*1a480*/  IMAD R6, R5, -0x3, R6 ;  /* 0xfffffffd05067824 */ /* 0x000fe200078e0206 */
[----:B------:R-:W-:Y:S01]  /*1a490*/  LOP3.LUT R0, R0, R3, RZ, 0x3c, !PT ;  /* 0x0000000300007212 */ /* 0x000fe200078e3cff */
[----:B------:R-:W-:-:S03]  /*1a4a0*/  IMAD.MOV.U32 R3, RZ, RZ, -0x1 ;  /* 0xffffffffff037424 */ /* 0x000fc600078e00ff */
[----:B------:R-:W-:Y:S02]  /*1a4b0*/  @P3 LOP3.LUT R0, R0, 0x1, R5, 0x78, !PT ;  /* 0x0000000100003812 */ /* 0x000fe400078e7805 */
[----:B--2---:R-:W-:-:S04]  /*1a4c0*/  IADD3 R13, P1, R13, UR20, RZ ;  /* 0x000000140d0d7c10 */ /* 0x004fc8000ff3e0ff */
[----:B------:R-:W-:Y:S01]  /*1a4d0*/  IADD3.X R17, R17, UR13, RZ, P1, !PT ;  /* 0x0000000d11117c10 */ /* 0x000fe20008ffe4ff */
[----:B------:R0:W-:Y:S01]  /*1a4e0*/  STL [R1+0x200], R13 ;  /* 0x0002000d01007387 */ /* 0x0001e20000100800 */
[----:B------:R-:W-:-:S04]  /*1a4f0*/  ISETP.GE.U32.AND P1, PT, R13, UR8, PT ;  /* 0x000000080d007c0c */ /* 0x000fc8000bf26070 */
[----:B------:R-:W-:-:S13]  /*1a500*/  ISETP.GE.U32.AND.EX P1, PT, R17, UR9, PT, P1 ;  /* 0x0000000911007c0c */ /* 0x000fda000bf26110 */
[----:B0-----:R-:W-:Y:S05]  /*1a510*/  @P1 BRA `(.L_x_553) ;  /* 0x0000000400641947 */ /* 0x001fea0003800000 */
[----:B------:R-:W0:Y:S01]  /*1a520*/  S2R R7, SR_CTAID.X ;  /* 0x0000000000077919 */ /* 0x000e220000002500 */
[----:B------:R-:W-:Y:S01]  /*1a530*/  ULDC UR7, c[0x0][0x150] ;  /* 0x0000540000077ab9 */ /* 0x000fe20000000800 */
[----:B------:R-:W1:Y:S01]  /*1a540*/  LDC R4, c[0x0][0x144] ;  /* 0x00005100ff047b82 */ /* 0x000e620000000800 */
[----:B------:R-:W-:Y:S01]  /*1a550*/  UISETP.NE.AND UP0, UPT, UR45, URZ, UPT ;  /* 0x0000003f2d00728c */ /* 0x000fe2000bf05270 */
[----:B------:R-:W2:Y:S01]  /*1a560*/  S2R R5, SR_CTAID.Y ;  /* 0x0000000000057919 */ /* 0x000ea20000002600 */
[----:B------:R-:W-:Y:S01]  /*1a570*/  ULDC.64 UR8, c[0x0][0x628] ;  /* 0x00018a0000087ab9 */ /* 0x000fe20000000a00 */
[----:B------:R-:W-:-:S03]  /*1a580*/  ULDC UR10, c[0x0][0x630] ;  /* 0x00018c00000a7ab9 */ /* 0x000fc60000000800 */
[----:B------:R-:W-:Y:S01]  /*1a590*/  PLOP3.LUT P1, PT, PT, PT, UP0, 0x80, 0x0 ;  /* 0x000000000000781c */ /* 0x000fe20003f2f008 */
[----:B------:R-:W3:Y:S01]  /*1a5a0*/  LDC R10, c[0x0][0x148] ;  /* 0x00005200ff0a7b82 */ /* 0x000ee20000000800 */
[----:B0-----:R-:W-:Y:S02]  /*1a5b0*/  I2FP.F32.U32 R2, R7 ;  /* 0x0000000700027245 */ /* 0x001fe40000201000 */
[----:B--2---:R-:W-:-:S03]  /*1a5c0*/  I2FP.F32.U32 R3, R5 ;  /* 0x0000000500037245 */ /* 0x004fc60000201000 */
[----:B------:R-:W-:Y:S01]  /*1a5d0*/  FMUL R2, R2, UR7 ;  /* 0x0000000702027c20 */ /* 0x000fe20008400000 */
[----:B------:R-:W-:Y:S02]  /*1a5e0*/  ULDC UR7, c[0x0][0x154] ;  /* 0x0000550000077ab9 */ /* 0x000fe40000000800 */
[----:B------:R-:W-:-:S03]  /*1a5f0*/  FMUL R9, R3, UR7 ;  /* 0x0000000703097c20 */ /* 0x000fc60008400000 */
[----:B------:R-:W0:Y:S08]  /*1a600*/  F2I.U32.TRUNC.NTZ R2, R2 ;  /* 0x0000000200027305 */ /* 0x000e30000020f000 */
[----:B------:R-:W2:Y:S01]  /*1a610*/  F2I.U32.TRUNC.NTZ R9, R9 ;  /* 0x0000000900097305 */ /* 0x000ea2000020f000 */
[----:B0-----:R-:W-:Y:S02]  /*1a620*/  IMAD.MOV R3, RZ, RZ, -R2 ;  /* 0x000000ffff037224 */ /* 0x001fe400078e0a02 */
[----:B------:R-:W-:-:S02]  /*1a630*/  IMAD.MOV.U32 R2, RZ, RZ, R13 ;  /* 0x000000ffff027224 */ /* 0x000fc400078e000d */
[----:B-1----:R-:W-:Y:S02]  /*1a640*/  IMAD R7, R4, R3, R7 ;  /* 0x0000000304077224 */ /* 0x002fe400078e0207 */
[----:B--2---:R-:W-:-:S04]  /*1a650*/  IMAD.MOV R3, RZ, RZ, -R9 ;  /* 0x000000ffff037224 */ /* 0x004fc800078e0a09 */
[----:B---3--:R-:W-:Y:S01]  /*1a660*/  @P1 IMAD R7, R10, R3, R5 ;  /* 0x000000030a071224 */ /* 0x008fe200078e0205 */
[----:B------:R-:W-:Y:S01]  /*1a670*/  ISETP.NE.U32.AND P1, PT, RZ, UR8, PT ;  /* 0x00000008ff007c0c */ /* 0x000fe2000bf25070 */
[----:B------:R-:W-:-:S03]  /*1a680*/  IMAD.MOV.U32 R3, RZ, RZ, R17 ;  /* 0x000000ffff037224 */ /* 0x000fc600078e0011 */
[----:B------:R-:W-:-:S13]  /*1a690*/  ISETP.NE.AND.EX P1, PT, RZ, UR9, PT, P1 ;  /* 0x00000009ff007c0c */ /* 0x000fda000bf25310 */
[----:B------:R-:W-:Y:S05]  /*1a6a0*/  @!P1 BRA `(.L_x_554) ;  /* 0x0000000000289947 */ /* 0x000fea0003800000 */
[----:B------:R-:W-:Y:S02]  /*1a6b0*/  ULDC UR7, c[0x0][0x634] ;  /* 0x00018d0000077ab9 */ /* 0x000fe40000000800 */
[----:B------:R-:W-:-:S05]  /*1a6c0*/  IADD3 R3, P1, R13, UR7, RZ ;  /* 0x000000070d037c10 */ /* 0x000fca000ff3e0ff */
[----:B------:R-:W-:-:S04]  /*1a6d0*/  IMAD.X R9, RZ, RZ, R17, P1 ;  /* 0x000000ffff097224 */ /* 0x000fc800008e0611 */
[----:B------:R-:W-:-:S04]  /*1a6e0*/  IMAD.WIDE.U32 R4, R9, UR8, RZ ;  /* 0x0000000809047c25 */ /* 0x000fc8000f8e00ff */
[----:B------:R-:W-:-:S04]  /*1a6f0*/  IMAD.WIDE.U32 R4, P1, R3, UR9, R4 ;  /* 0x0000000903047c25 */ /* 0x000fc8000f820004 */
[----:B------:R-:W-:Y:S01]  /*1a700*/  IMAD.WIDE.U32 R2, R3, UR8, RZ ;  /* 0x0000000803027c25 */ /* 0x000fe2000f8e00ff */
[----:B------:R-:W-:-:S04]  /*1a710*/  MOV R2, R5 ;  /* 0x0000000500027202 */ /* 0x000fc80000000f00 */
[----:B------:R-:W-:Y:S01]  /*1a720*/  IADD3 RZ, P3, R3, R4, RZ ;  /* 0x0000000403ff7210 */ /* 0x000fe20007f7e0ff */
[----:B------:R-:W-:-:S04]  /*1a730*/  IMAD.X R3, RZ, RZ, RZ, P1 ;  /* 0x000000ffff037224 */ /* 0x000fc800008e06ff */
[----:B------:R-:W-:-:S08]  /*1a740*/  IMAD.WIDE.U32.X R2, R9, UR9, R2, P3 ;  /* 0x0000000909027c25 */ /* 0x000fd000098e0402 */
.L_x_554:
[--C-:B------:R-:W-:Y:S01]  /*1a750*/  SHF.R.U64 R9, R2, UR10, R3.reuse ;  /* 0x0000000a02097c19 */ /* 0x100fe20008001203 */
[----:B------:R-:W-:Y:S01]  /*1a760*/  ULDC.64 UR8, c[0x0][0x620] ;  /* 0x0001880000087ab9 */ /* 0x000fe20000000a00 */
[----:B------:R-:W-:Y:S01]  /*1a770*/  SHF.R.U32.HI R2, RZ, UR10, R3 ;  /* 0x0000000aff027c19 */ /* 0x000fe20008011603 */
[----:B------:R-:W-:Y:S01]  /*1a780*/  IMAD.MOV.U32 R3, RZ, RZ, R17 ;  /* 0x000000ffff037224 */ /* 0x000fe200078e0011 */
[----:B------:R-:W-:Y:S01]  /*1a790*/  IADD3 R11, P1, RZ, -R9, RZ ;  /* 0x80000009ff0b7210 */ /* 0x000fe20007f3e0ff */
[----:B------:R-:W-:-:S04]  /*1a7a0*/  ULDC UR7, c[0x0][0x618] ;  /* 0x0001860000077ab9 */ /* 0x000fc80000000800 */
[----:B------:R-:W-:-:S04]  /*1a7b0*/  IMAD.X R2, RZ, RZ, ~R2, P1 ;  /* 0x000000ffff027224 */ /* 0x000fc800008e0e02 */
[----:B------:R-:W-:-:S04]  /*1a7c0*/  IMAD R2, R2, UR8, RZ ;  /* 0x0000000802027c24 */ /* 0x000fc8000f8e02ff */
[----:B------:R-:W-:Y:S02]  /*1a7d0*/  IMAD R5, R11, UR9, R2 ;  /* 0x000000090b057c24 */ /* 0x000fe4000f8e0202 */
[----:B------:R-:W-:-:S04]  /*1a7e0*/  IMAD.MOV.U32 R2, RZ, RZ, R13 ;  /* 0x000000ffff027224 */ /* 0x000fc800078e000d */
[----:B------:R-:W-:Y:S01]  /*1a7f0*/  IMAD.WIDE.U32 R2, R11, UR8, R2 ;  /* 0x000000080b027c25 */ /* 0x000fe2000f8e0002 */
[----:B------:R-:W-:Y:S02]  /*1a800*/  ULDC.64 UR8, c[0x0][0x640] ;  /* 0x0001900000087ab9 */ /* 0x000fe40000000a00 */
[----:B------:R-:W-:Y:S01]  /*1a810*/  ISETP.NE.U32.AND P1, PT, RZ, UR8, PT ;  /* 0x00000008ff007c0c */ /* 0x000fe2000bf25070 */
[----:B------:R-:W-:-:S03]  /*1a820*/  IMAD.IADD R3, R3, 0x1, R5 ;  /* 0x0000000103037824 */ /* 0x000fc600078e0205 */
[----:B------:R-:W-:Y:S02]  /*1a830*/  ISETP.NE.AND.EX P1, PT, RZ, UR9, PT, P1 ;  /* 0x00000009ff007c0c */ /* 0x000fe4000bf25310 */
[--C-:B------:R-:W-:Y:S02]  /*1a840*/  SHF.R.U64 R10, R2, UR7, R3.reuse ;  /* 0x00000007020a7c19 */ /* 0x100fe40008001203 */
[----:B------:R-:W-:Y:S01]  /*1a850*/  SHF.R.U32.HI R3, RZ, UR7, R3 ;  /* 0x00000007ff037c19 */ /* 0x000fe20008011603 */
[----:B------:R-:W-:-:S03]  /*1a860*/  ULDC UR7, c[0x0][0x608] ;  /* 0x0001820000077ab9 */ /* 0x000fc60000000800 */
[--C-:B------:R-:W-:Y:S02]  /*1a870*/  SHF.R.U64 R12, R10, UR7, R3.reuse ;  /* 0x000000070a0c7c19 */ /* 0x100fe40008001203 */
[----:B------:R-:W-:Y:S01]  /*1a880*/  SHF.R.U32.HI R3, RZ, UR7, R3 ;  /* 0x00000007ff037c19 */ /* 0x000fe20008011603 */
[----:B------:R-:W-:-:S03]  /*1a890*/  ULDC UR7, c[0x0][0x658] ;  /* 0x0001960000077ab9 */ /* 0x000fc60000000800 */
[--C-:B------:R-:W-:Y:S02]  /*1a8a0*/  SHF.R.U64 R11, R12, UR7, R3.reuse ;  /* 0x000000070c0b7c19 */ /* 0x100fe40008001203 */
[----:B------:R-:W-:-:S03]  /*1a8b0*/  SHF.R.U32.HI R13, RZ, UR7, R3 ;  /* 0x00000007ff0d7c19 */ /* 0x000fc60008011603 */
[----:B------:R-:W-:Y:S02]  /*1a8c0*/  IMAD.MOV.U32 R2, RZ, RZ, R11 ;  /* 0x000000ffff027224 */ /* 0x000fe400078e000b */
[----:B------:R-:W-:Y:S01]  /*1a8d0*/  IMAD.MOV.U32 R3, RZ, RZ, R13 ;  /* 0x000000ffff037224 */ /* 0x000fe200078e000d */
[----:B------:R-:W-:Y:S06]  /*1a8e0*/  @!P1 BRA `(.L_x_555) ;  /* 0x0000000000289947 */ /* 0x000fec0003800000 */
[----:B------:R-:W-:Y:S02]  /*1a8f0*/  ULDC UR7, c[0x0][0x64c] ;  /* 0x0001930000077ab9 */ /* 0x000fe40000000800 */
[----:B------:R-:W-:-:S05]  /*1a900*/  IADD3 R3, P1, R11, UR7, RZ ;  /* 0x000000070b037c10 */ /* 0x000fca000ff3e0ff */
[----:B------:R-:W-:-:S04]  /*1a910*/  IMAD.X R13, RZ, RZ, R13, P1 ;  /* 0x000000ffff0d7224 */ /* 0x000fc800008e060d */
[----:B------:R-:W-:-:S04]  /*1a920*/  IMAD.WIDE.U32 R4, R13, UR8, RZ ;  /* 0x000000080d047c25 */ /* 0x000fc8000f8e00ff */
[----:B------:R-:W-:-:S04]  /*1a930*/  IMAD.WIDE.U32 R4, P1, R3, UR9, R4 ;  /* 0x0000000903047c25 */ /* 0x000fc8000f820004 */
[----:B------:R-:W-:-:S04]  /*1a940*/  IMAD.WIDE.U32 R2, R3, UR8, RZ ;  /* 0x0000000803027c25 */ /* 0x000fc8000f8e00ff */
[----:B------:R-:W-:Y:S01]  /*1a950*/  IMAD.MOV.U32 R2, RZ, RZ, R5 ;  /* 0x000000ffff027224 */ /* 0x000fe200078e0005 */
[----:B------:R-:W-:Y:S01]  /*1a960*/  IADD3 RZ, P3, R3, R4, RZ ;  /* 0x0000000403ff7210 */ /* 0x000fe20007f7e0ff */
[----:B------:R-:W-:-:S04]  /*1a970*/  IMAD.X R3, RZ, RZ, RZ, P1 ;  /* 0x000000ffff037224 */ /* 0x000fc800008e06ff */
[----:B------:R-:W-:-:S08]  /*1a980*/  IMAD.WIDE.U32.X R2, R13, UR9, R2, P3 ;  /* 0x000000090d027c25 */ /* 0x000fd000098e0402 */
.L_x_555:
[----:B------:R-:W-:Y:S01]  /*1a990*/  ULDC UR7, c[0x0][0x648] ;  /* 0x0001920000077ab9 */ /* 0x000fe20000000800 */
[----:B------:R-:W-:Y:S01]  /*1a9a0*/  LOP3.LUT R12, R12, UR6, RZ, 0xc0, !PT ;  /* 0x000000060c0c7c12 */ /* 0x000fe2000f8ec0ff */
[----:B------:R-:W-:Y:S01]  /*1a9b0*/  UISETP.NE.AND UP0, UPT, UR45, URZ, UPT ;  /* 0x0000003f2d00728c */ /* 0x000fe2000bf05270 */
[----:B------:R-:W-:Y:S01]  /*1a9c0*/  SHF.R.U64 R3, R2, UR7, R3 ;  /* 0x0000000702037c19 */ /* 0x000fe20008001203 */
[----:B------:R-:W-:Y:S01]  /*1a9d0*/  ULDC UR7, c[0x0][0x638] ;  /* 0x00018e0000077ab9 */ /* 0x000fe20000000800 */
[----:B------:R-:W-:-:S03]  /*1a9e0*/  LOP3.LUT R4, R10, UR4, RZ, 0xc0, !PT ;  /* 0x000000040a047c12 */ /* 0x000fc6000f8ec0ff */
[----:B------:R-:W-:Y:S01]  /*1a9f0*/  IMAD.MOV R2, RZ, RZ, -R3 ;  /* 0x000000ffff027224 */ /* 0x000fe200078e0a03 */
[----:B------:R-:W-:Y:S01]  /*1aa00*/  PLOP3.LUT P1, PT, PT, PT, UP0, 0x40, 0x0 ;  /* 0x000000000000781c */ /* 0x000fe20003f2e808 */
[----:B------:R-:W-:Y:S01]  /*1aa10*/  IMAD R12, R3, UR5, R12 ;  /* 0x00000005030c7c24 */ /* 0x000fe2000f8e020c */
[----:B------:R-:W-:Y:S01]  /*1aa20*/  PLOP3.LUT P3, PT, PT, PT, UP0, 0x40, 0x0 ;  /* 0x000000000000781c */ /* 0x000fe20003f6e808 */
[----:B------:R-:W-:Y:S01]  /*1aa30*/  IMAD R11, R2, UR7, R11 ;  /* 0x00000007020b7c24 */ /* 0x000fe2000f8e020b */
[----:B------:R-:W-:Y:S02]  /*1aa40*/  ULDC UR7, c[0x0][0x610] ;  /* 0x0001840000077ab9 */ /* 0x000fe40000000800 */
[----:B------:R-:W-:Y:S01]  /*1aa50*/  IMAD R7, R12, UR7, R7 ;  /* 0x000000070c077c24 */ /* 0x000fe2000f8e0207 */
[----:B------:R-:W-:Y:S02]  /*1aa60*/  ULDC UR7, c[0x0][0x600] ;  /* 0x0001800000077ab9 */ /* 0x000fe40000000800 */
[----:B------:R-:W-:-:S05]  /*1aa70*/  IMAD R4, R11, UR7, R4 ;  /* 0x000000070b047c24 */ /* 0x000fca000f8e0204 */
[----:B------:R-:W-:Y:S02]  /*1aa80*/  SEL R2, R4, R7, P1 ;  /* 0x0000000704027207 */ /* 0x000fe40000800000 */
[----:B------:R-:W-:Y:S02]  /*1aa90*/  SEL R3, R7, R4, P3 ;  /* 0x0000000407037207 */ /* 0x000fe40001800000 */
[----:B------:R-:W-:-:S07]  /*1aaa0*/  MOV R4, 0x1 ;  /* 0x0000000100047802 */ /* 0x000fce0000000f00 */
.L_x_553:
[----:B------:R-:W-:Y:S05]  /*1aab0*/  BSYNC B1 ;  /* 0x0000000000017941 */ /* 0x000fea0003800000 */
.L_x_552:
[----:B------:R-:W-:-:S13]  /*1aac0*/  LOP3.LUT P1, RZ, R4, 0xff, RZ, 0xc0, !PT ;  /* 0x000000ff04ff7812 */ /* 0x000fda000782c0ff */
[----:B------:R-:W-:Y:S05]  /*1aad0*/  @P1 BRA `(.L_x_556) ;  /* 0xfffffff4002c1947 */ /* 0x000fea000383ffff */
[----:B------:R-:W-:Y:S05]  /*1aae0*/  BSYNC B0 ;  /* 0x0000000000007941 */ /* 0x000fea0003800000 */
.L_x_544:
[----:B------:R-:W-:-:S03]  /*1aaf0*/  UMOV UR7, 0xffffffff ;  /* 0xffffffff00077882 */ /* 0x000fc60000000000 */
[----:B------:R-:W-:Y:S05]  /*1ab00*/  BRA.DIV UR7, `(.L_x_557) ;  /* 0x0000000207f87947 */ /* 0x000fea000b800000 */
[----:B------:R-:W-:-:S13]  /*1ab10*/  ELECT P6, URZ, PT ;  /* 0x00000000003f782f */ /* 0x000fda00038c0000 */
.L_x_570:
[----:B------:R-:W-:Y:S04]  /*1ab20*/  BSSY B0, `(.L_x_558) ;  /* 0x0000023000007945 */ /* 0x000fe80003800000 */
[----:B------:R-:W-:Y:S05]  /*1ab30*/  @!P6 BRA `(.L_x_559) ;  /* 0x000000000084e947 */ /* 0x000fea0003800000 */
[----:B------:R-:W-:-:S04]  /*1ab40*/  ULOP3.LUT UR7, UR40, 0x2, URZ, 0xfc, !UPT ;  /* 0x0000000228077892 */ /* 0x000fc8000f8efc3f */
[----:B------:R-:W-:-:S06]  /*1ab50*/  UISETP.NE.AND UP0, UPT, UR7, 0x3, UPT ;  /* 0x000000030700788c */ /* 0x000fcc000bf05270 */
[----:B------:R-:W-:-:S13]  /*1ab60*/  PLOP3.LUT P0, PT, PT, PT, UP0, 0x80, 0x0 ;  /* 0x000000000000781c */ /* 0x000fda0003f0f008 */
[----:B------:R-:W-:Y:S05]  /*1ab70*/  @!P0 BRA `(.L_x_560) ;  /* 0x0000000000048947 */ /* 0x000fea0003800000 */
[----:B------:R-:W-:Y:S01]  /*1ab80*/  BPT.TRAP 0x1 ;  /* 0x000000040000795c */ /* 0x000fe20000300000 */
.L_x_560:
[----:B------:R-:W0:Y:S01]  /*1ab90*/  S2R R3, SR_CgaCtaId ;  /* 0x0000000000037919 */ /* 0x000e220000008800 */
[----:B------:R-:W-:-:S04]  /*1aba0*/  MOV R2, 0x400 ;  /* 0x0000040000027802 */ /* 0x000fc80000000f00 */
[----:B0-----:R-:W-:Y:S02]  /*1abb0*/  LEA R3, R3, R2, 0x18 ;  /* 0x0000000203037211 */ /* 0x001fe400078ec0ff */
[----:B------:R-:W-:-:S03]  /*1abc0*/  SHF.L.U32 R2, R0, 0x1f, RZ ;  /* 0x0000001f00027819 */ /* 0x000fc600000006ff */
[----:B------:R-:W-:-:S04]  /*1abd0*/  VIADD R3, R3, 0x18 ;  /* 0x0000001803037836 */ /* 0x000fc80000000000 */
[----:B------:R-:W-:-:S04]  /*1abe0*/  IMAD R5, R6, 0x8, R3 ;  /* 0x0000000806057824 */ /* 0x000fc800078e0203 */
[----:B------:R-:W0:Y:S02]  /*1abf0*/  SYNCS.PHASECHK.TRANS64.TRYWAIT P0, [R5+URZ], R2 ;  /* 0x00000002050075a7 */ /* 0x000e24000800017f */
[----:B0-----:R-:W-:Y:S05]  /*1ac00*/  @!P0 BRA `(.L_x_561) ;  /* 0x0000000000d88947 */ /* 0x001fea0003800000 */
.L_x_571:
[----:B------:R-:W-:-:S05]  /*1ac10*/  VIADD R6, R6, 0x1 ;  /* 0x0000000106067836 */ /* 0x000fca0000000000 */
[----:B------:R-:W-:-:S04]  /*1ac20*/  ISETP.NE.AND P0, PT, R6, 0x3, PT ;  /* 0x000000030600780c */ /* 0x000fc80003f05270 */
[----:B0-----:R-:W-:Y:S02]  /*1ac30*/  SEL R5, RZ, 0x1, P0 ;  /* 0x00000001ff057807 */ /* 0x001fe40000000000 */
[----:B------:R-:W-:Y:S02]  /*1ac40*/  SEL R6, R6, RZ, P0 ;  /* 0x000000ff06067207 */ /* 0x000fe40000000000 */
[----:B------:R-:W-:-:S03]  /*1ac50*/  LOP3.LUT R5, R0, R5, RZ, 0x3c, !PT ;  /* 0x0000000500057212 */ /* 0x000fc600078e3cff */
[----:B------:R-:W-:Y:S01]  /*1ac60*/  IMAD R7, R6, 0x8, R3 ;  /* 0x0000000806077824 */ /* 0x000fe200078e0203 */
[----:B------:R-:W-:-:S04]  /*1ac70*/  SHF.L.U32 R0, R5, 0x1f, RZ ;  /* 0x0000001f05007819 */ /* 0x000fc800000006ff */
[----:B------:R-:W0:Y:S02]  /*1ac80*/  SYNCS.PHASECHK.TRANS64.TRYWAIT P0, [R7+URZ], R0 ;  /* 0x00000000070075a7 */ /* 0x000e24000800017f */
[----:B0-----:R-:W-:Y:S05]  /*1ac90*/  @!P0 BRA `(.L_x_562) ;  /* 0x0000000000c88947 */ /* 0x001fea0003800000 */
.L_x_572:
[----:B0-----:R-:W-:-:S05]  /*1aca0*/  VIADD R0, R6, 0x1 ;  /* 0x0000000106007836 */ /* 0x001fca0000000000 */
[----:B------:R-:W-:-:S04]  /*1acb0*/  ISETP.NE.AND P0, PT, R0, 0x3, PT ;  /* 0x000000030000780c */ /* 0x000fc80003f05270 */
[----:B------:R-:W-:Y:S02]  /*1acc0*/  SEL R2, RZ, 0x1, P0 ;  /* 0x00000001ff027807 */ /* 0x000fe40000000000 */
[----:B------:R-:W-:Y:S02]  /*1acd0*/  SEL R0, R0, RZ, P0 ;  /* 0x000000ff00007207 */ /* 0x000fe40000000000 */
[----:B------:R-:W-:-:S03]  /*1ace0*/  LOP3.LUT R2, R5, R2, RZ, 0x3c, !PT ;  /* 0x0000000205027212 */ /* 0x000fc600078e3cff */
[----:B------:R-:W-:Y:S01]  /*1acf0*/  IMAD R3, R0, 0x8, R3 ;  /* 0x0000000800037824 */ /* 0x000fe200078e0203 */
[----:B------:R-:W-:-:S07]  /*1ad00*/  SHF.L.U32 R0, R2, 0x1f, RZ ;  /* 0x0000001f02007819 */ /* 0x000fce00000006ff */
.L_x_563:
[----:B0-----:R0:W1:Y:S02]  /*1ad10*/  SYNCS.PHASECHK.TRANS64.TRYWAIT P0, [R3+URZ], R0 ;  /* 0x00000000030075a7 */ /* 0x001064000800017f */
[----:B-1----:R-:W-:Y:S05]  /*1ad20*/  @!P0 NANOSLEEP.SYNCS 0x989680 ;  /* 0x009896800000895d */ /* 0x002fea0003900000 */
[----:B------:R-:W1:Y:S02]  /*1ad30*/  @!P0 SYNCS.PHASECHK.TRANS64 P0, [R3+URZ], R0 ;  /* 0x00000000030085a7 */ /* 0x000e64000800007f */
[----:B-1----:R-:W-:Y:S05]  /*1ad40*/  @!P0 BRA `(.L_x_563) ;  /* 0xfffffffc00f08947 */ /* 0x002fea000383ffff */
.L_x_559:
[----:B------:R-:W-:Y:S05]  /*1ad50*/  BSYNC B0 ;  /* 0x0000000000007941 */ /* 0x000fea0003800000 */
.L_x_558:
[----:B------:R-:W-:Y:S05]  /*1ad60*/  EXIT ;  /* 0x000000000000794d */ /* 0x000fea0003800000 */
.L_x_17:
[----:B-1----:R1:W4:Y:S02]  /*1ad70*/  SYNCS.PHASECHK.TRANS64.TRYWAIT P1, [R3+URZ], R0 ;  /* 0x00000000030075a7 */ /* 0x002324000802017f */
[----:B----4-:R-:W-:Y:S05]  /*1ad80*/  @!P1 NANOSLEEP.SYNCS 0x989680 ;  /* 0x009896800000995d */ /* 0x010fea0003900000 */
[----:B------:R-:W4:Y:S02]  /*1ad90*/  @!P1 SYNCS.PHASECHK.TRANS64 P1, [R3+URZ], R0 ;  /* 0x00000000030095a7 */ /* 0x000f24000802007f */
[----:B----4-:R-:W-:Y:S05]  /*1ada0*/  @!P1 BRA `(.L_x_17) ;  /* 0xfffffffc00f09947 */ /* 0x010fea000383ffff */
[----:B------:R-:W-:Y:S05]  /*1adb0*/  BRA `(.L_x_16) ;  /* 0xfffffe64008c7947 */ /* 0x000fea000383ffff */
.L_x_22:
[----:B-1----:R-:W-:-:S04]  /*1adc0*/  IMAD.U32 R5, RZ, RZ, UR8 ;  /* 0x00000008ff057e24 */ /* 0x002fc8000f8e00ff */
[----:B------:R1:W2:Y:S03]  /*1add0*/  SYNCS.PHASECHK.TRANS64.TRYWAIT P1, [R5+URZ], R4 ;  /* 0x00000004050075a7 */ /* 0x0002a6000802017f */
[----:B--2---:R-:W-:Y:S05]  /*1ade0*/  @!P1 NANOSLEEP.SYNCS 0x989680 ;  /* 0x009896800000995d */ /* 0x004fea0003900000 */
[----:B------:R-:W2:Y:S02]  /*1adf0*/  @!P1 SYNCS.PHASECHK.TRANS64 P1, [R5+URZ], R4 ;  /* 0x00000004050095a7 */ /* 0x000ea4000802007f */
[----:B--2---:R-:W-:Y:S05]  /*1ae00*/  @!P1 BRA `(.L_x_22) ;  /* 0xfffffffc00ec9947 */ /* 0x004fea000383ffff */
[----:B------:R-:W-:Y:S05]  /*1ae10*/  BRA `(.L_x_21) ;  /* 0xfffffe9c00087947 */ /* 0x000fea000383ffff */
.L_x_545:
[----:B------:R-:W-:Y:S01]  /*1ae20*/  BSSY B1, `(.L_x_564) ;  /* 0x0000006000017945 */ /* 0x000fe20003800000 */
[----:B------:R-:W-:-:S07]  /*1ae30*/  IMAD.MOV.U32 R15, RZ, RZ, -0x1 ;  /* 0xffffffffff0f7424 */ /* 0x000fce00078e00ff */
[----:B------:R-:W-:Y:S05]  /*1ae40*/  WARPSYNC.COLLECTIVE R15, `(.L_x_565) ;  /* 0x000000000f0c7348 */ /* 0x000fea0003c00000 */
[----:B------:R-:W-:Y:S02]  /*1ae50*/  ELECT P6, UR62, PT ;  /* 0x00000000003e782f */ /* 0x000fe400038c0000 */
[----:B------:R-:W-:Y:S01]  /*1ae60*/  MOV R14, UR62 ;  /* 0x0000003e000e7c02 */ /* 0x000fe20008000f00 */
[----:B------:R-:W-:Y:S10]  /*1ae70*/  ENDCOLLECTIVE ;  /* 0x000000000000791b */ /* 0x000ff40003800000 */
.L_x_565:
[----:B------:R-:W-:Y:S05]  /*1ae80*/  BSYNC B1 ;  /* 0x0000000000017941 */ /* 0x000fea0003800000 */
.L_x_564:
[----:B------:R-:W-:Y:S05]  /*1ae90*/  BRA `(.L_x_566) ;  /* 0xfffffff000487947 */ /* 0x000fea000383ffff */
.L_x_548:
[----:B0-----:R0:W1:Y:S02]  /*1aea0*/  SYNCS.PHASECHK.TRANS64.TRYWAIT P1, [R10+URZ+0x18], R5 ;  /* 0x000018050a0075a7 */ /* 0x001064000802017f */
[----:B-1----:R-:W-:Y:S05]  /*1aeb0*/  @!P1 NANOSLEEP.SYNCS 0x989680 ;  /* 0x009896800000995d */ /* 0x002fea0003900000 */
[----:B------:R-:W1:Y:S02]  /*1aec0*/  @!P1 SYNCS.PHASECHK.TRANS64 P1, [R10+URZ+0x18], R5 ;  /* 0x000018050a0095a7 */ /* 0x000e64000802007f */
[----:B-1----:R-:W-:Y:S05]  /*1aed0*/  @!P1 BRA `(.L_x_548) ;  /* 0xfffffffc00f09947 */ /* 0x002fea000383ffff */
[----:B------:R-:W-:Y:S05]  /*1aee0*/  BRA `(.L_x_567) ;  /* 0xfffffff0007c7947 */ /* 0x000fea000383ffff */
.L_x_557:
[----:B------:R-:W-:Y:S01]  /*1aef0*/  BSSY B0, `(.L_x_568) ;  /* 0x0000006000007945 */ /* 0x000fe20003800000 */
[----:B------:R-:W-:-:S07]  /*1af00*/  IMAD.MOV.U32 R15, RZ, RZ, -0x1 ;  /* 0xffffffffff0f7424 */ /* 0x000fce00078e00ff */
[----:B------:R-:W-:Y:S05]  /*1af10*/  WARPSYNC.COLLECTIVE R15, `(.L_x_569) ;  /* 0x000000000f0c7348 */ /* 0x000fea0003c00000 */
[----:B------:R-:W-:Y:S02]  /*1af20*/  ELECT P6, UR62, PT ;  /* 0x00000000003e782f */ /* 0x000fe400038c0000 */
[----:B------:R-:W-:Y:S01]  /*1af30*/  MOV R14, UR62 ;  /* 0x0000003e000e7c02 */ /* 0x000fe20008000f00 */
[----:B------:R-:W-:Y:S10]  /*1af40*/  ENDCOLLECTIVE ;  /* 0x000000000000791b */ /* 0x000ff40003800000 */
.L_x_569:
[----:B------:R-:W-:Y:S05]  /*1af50*/  BSYNC B0 ;  /* 0x0000000000007941 */ /* 0x000fea0003800000 */
.L_x_568:
[----:B------:R-:W-:Y:S05]  /*1af60*/  BRA `(.L_x_570) ;  /* 0xfffffff800ec7947 */ /* 0x000fea000383ffff */
.L_x_561:
[----:B0-----:R0:W1:Y:S02]  /*1af70*/  SYNCS.PHASECHK.TRANS64.TRYWAIT P0, [R5+URZ], R2 ;  /* 0x00000002050075a7 */ /* 0x001064000800017f */
[----:B-1----:R-:W-:Y:S05]  /*1af80*/  @!P0 NANOSLEEP.SYNCS 0x989680 ;  /* 0x009896800000895d */ /* 0x002fea0003900000 */
[----:B------:R-:W1:Y:S02]  /*1af90*/  @!P0 SYNCS.PHASECHK.TRANS64 P0, [R5+URZ], R2 ;  /* 0x00000002050085a7 */ /* 0x000e64000800007f */
[----:B-1----:R-:W-:Y:S05]  /*1afa0*/  @!P0 BRA `(.L_x_561) ;  /* 0xfffffffc00f08947 */ /* 0x002fea000383ffff */
[----:B------:R-:W-:Y:S05]  /*1afb0*/  BRA `(.L_x_571) ;  /* 0xfffffffc00147947 */ /* 0x000fea000383ffff */
.L_x_562:
[----:B0-----:R0:W1:Y:S02]  /*1afc0*/  SYNCS.PHASECHK.TRANS64.TRYWAIT P0, [R7+URZ], R0 ;  /* 0x00000000070075a7 */ /* 0x001064000800017f */
[----:B-1----:R-:W-:Y:S05]  /*1afd0*/  @!P0 NANOSLEEP.SYNCS 0x989680 ;  /* 0x009896800000895d */ /* 0x002fea0003900000 */
[----:B------:R-:W1:Y:S02]  /*1afe0*/  @!P0 SYNCS.PHASECHK.TRANS64 P0, [R7+URZ], R0 ;  /* 0x00000000070085a7 */ /* 0x000e64000800007f */
[----:B-1----:R-:W-:Y:S05]  /*1aff0*/  @!P0 BRA `(.L_x_562) ;  /* 0xfffffffc00f08947 */ /* 0x002fea000383ffff */
[----:B------:R-:W-:Y:S05]  /*1b000*/  BRA `(.L_x_572) ;  /* 0xfffffffc00247947 */ /* 0x000fea000383ffff */
.L_x_573:
[----:B------:R-:W-:-:S00]  /*1b010*/  BRA `(.L_x_573) ;  /* 0xfffffffc00fc7947 */ /* 0x000fc0000383ffff */
[----:B------:R-:W-:-:S00]  /*1b020*/  NOP ;  /* 0x0000000000007918 */ /* 0x000fc00000000000 */
        /* <DEDUP_REMOVED lines=13> */
.L_x_574:


//--------------------- .nv.global.init           --------------------------
	.section	.nv.global.init,"aw",@progbits
.nv.global.init:
	.type		$str$22,@object
	.size		$str$22,($str$23 - $str$22)
$str$22:
        /*0000*/ 	.byte	0x6b, 0x5f, 0x74, 0x69, 0x6c, 0x65, 0x5f, 0x63, 0x6f, 0x75, 0x6e, 0x74, 0x20, 0x3e, 0x3d, 0x20
        /*0010*/ 	.byte	0x31, 0x00
	.type		$str$23,@object
	.size		$str$23,(__unnamed_1 - $str$23)
$str$23:
        /*0012*/ 	.byte	0x2f, 0x74, 0x6d, 0x70, 0x2f, 0x63, 0x75, 0x74, 0x6c, 0x61, 0x73, 0x73, 0x5f, 0x73, 0x77, 0x65
        /*0022*/ 	.byte	0x65, 0x70, 0x5f, 0x73, 0x72, 0x63, 0x2f, 0x69, 0x6e, 0x63, 0x6c, 0x75, 0x64, 0x65, 0x2f, 0x63
        /*0032*/ 	.byte	0x75, 0x74, 0x6c, 0x61, 0x73, 0x73, 0x2f, 0x67, 0x65, 0x6d, 0x6d, 0x2f, 0x63, 0x6f, 0x6c, 0x6c
        /*0042*/ 	.byte	0x65, 0x63, 0x74, 0x69, 0x76, 0x65, 0x2f, 0x73, 0x6d, 0x39, 0x30, 0x5f, 0x6d, 0x6d, 0x61, 0x5f
        /*0052*/ 	.byte	0x74, 0x6d, 0x61, 0x5f, 0x67, 0x6d, 0x6d, 0x61, 0x5f, 0x73, 0x73, 0x5f, 0x77, 0x61, 0x72, 0x70
        /*0062*/ 	.byte	0x73, 0x70, 0x65, 0x63, 0x69, 0x61, 0x6c, 0x69, 0x7a, 0x65, 0x64, 0x2e, 0x68, 0x70, 0x70, 0x00
	.type		__unnamed_1,@object
	.size		__unnamed_1,(.L_0 - __unnamed_1)
__unnamed_1:
        /* <DEDUP_REMOVED lines=178> */
        /*0b92*/ 	.byte	0x5d, 0x00
.L_0:


//--------------------- .nv.shared._ZN7cutlass13device_kernelINS_4gemm6kernel13GemmUniversalIN4cute5tupleIJiiiiEEENS1_10collective13CollectiveMmaINS1_34MainloopSm90TmaGmmaWarpSpecializedILi3ENS5_IJNS4_1CILi1EEESB_SB_EEENS1_35KernelTmaWarpSpecializedCooperativeEEENS5_IJNSA_ILi256EEESF_NSA_ILi32EEEEEENS_10tfloat32_tENS5_IJlSB_lEEESI_SJ_NS4_8TiledMMAINS4_8MMA_AtomIJNS4_4SM904GMMA30MMA_64x256x8_F32TF32TF32_SS_TNILNSN_7ScaleInE1ELSP_1EEEEEENS4_6LayoutINS5_IJNSA_ILi2EEESB_SB_EEENS5_IJSB_NSA_ILi0EEESV_EEEEENS5_IJNS4_10UnderscoreESY_SY_EEEEENS4_13SM90_TMA_LOADENS4_14ComposedLayoutINS4_7SwizzleILi3ELi4ELi3EEENS4_18smem_ptr_flag_bitsILi32EEENSS_INS5_IJNSA_ILi8EEESG_EEENS5_IJSG_SB_EEEEEEEvNS4_8identityES11_S1B_vS1C_EENS_8epilogue10collective6detail29Sm90TmaWarpSpecializedAdapterINS1F_15DefaultEpilogueISI_SJ_SJ_NS1E_6thread17LinearCombinationISI_Li1EffLNS1J_9ScaleType4KindE0ELNS_15FloatRoundStyleE2ESI_EENS1_15EpilogueDefaultEEEEEvvEEEEvNT_6ParamsE --------------------------
	.section	.nv.shared._ZN7cutlass13device_kernelINS_4gemm6kernel13GemmUniversalIN4cute5tupleIJiiiiEEENS1_10collective13CollectiveMmaINS1_34MainloopSm90TmaGmmaWarpSpecializedILi3ENS5_IJNS4_1CILi1EEESB_SB_EEENS1_35KernelTmaWarpSpecializedCooperativeEEENS5_IJNSA_ILi256EEESF_NSA_ILi32EEEEEENS_10tfloat32_tENS5_IJlSB_lEEESI_SJ_NS4_8TiledMMAINS4_8MMA_AtomIJNS4_4SM904GMMA30MMA_64x256x8_F32TF32TF32_SS_TNILNSN_7ScaleInE1ELSP_1EEEEEENS4_6LayoutINS5_IJNSA_ILi2EEESB_SB_EEENS5_IJSB_NSA_ILi0EEESV_EEEEENS5_IJNS4_10UnderscoreESY_SY_EEEEENS4_13SM90_TMA_LOADENS4_14ComposedLayoutINS4_7SwizzleILi3ELi4ELi3EEENS4_18smem_ptr_flag_bitsILi32EEENSS_INS5_IJNSA_ILi8EEESG_EEENS5_IJSG_SB_EEEEEEEvNS4_8identityES11_S1B_vS1C_EENS_8epilogue10collective6detail29Sm90TmaWarpSpecializedAdapterINS1F_15DefaultEpilogueISI_SJ_SJ_NS1E_6thread17LinearCombinationISI_Li1EffLNS1J_9ScaleType4KindE0ELNS_15FloatRoundStyleE2ESI_EENS1_15EpilogueDefaultEEEEEvvEEEEvNT_6ParamsE,"aw",@nobits
	.sectionflags	@""
	.align	16
	.zero		1024


//--------------------- .nv.shared.reserved.0     --------------------------
	.section	.nv.shared.reserved.0,"aw",@nobits
	.weak		__nv_reservedSMEM_offset_0_alias
	.size		__nv_reservedSMEM_offset_0_alias, 0, 0
	.other		__nv_reservedSMEM_offset_0_alias,@"STO_CUDA_RESERVED_SHARED STV_DEFAULT"
__nv_reservedSMEM_offset_0_alias:
	.zero		0


//--------------------- .nv.global                --------------------------
	.section	.nv.global,"aw",@nobits
.nv.global:
	.type		_ZN39_INTERNAL_6f31da43_4_k_cu_63101319_60554cute1_E,@object
	.size		_ZN39_INTERNAL_6f31da43_4_k_cu_63101319_60554cute1_E,(_ZN39_INTERNAL_6f31da43_4_k_cu_63101319_60554cuda3std3__45__cpo6cbeginE - _ZN39_INTERNAL_6f31da43_4_k_cu_63101319_60554cute1_E)
_ZN39_INTERNAL_6f31da43_4_k_cu_63101319_60554cute1_E:
	.zero		1
	.type		_ZN39_INTERNAL_6f31da43_4_k_cu_63101319_60554cuda3std3__45__cpo6cbeginE,@object
	.size		_ZN39_INTERNAL_6f31da43_4_k_cu_63101319_60554cuda3std3__45__cpo6cbeginE,(_ZN39_INTERNAL_6f31da43_4_k_cu_63101319_60554cuda3std3__48in_placeE - _ZN39_INTERNAL_6f31da43_4_k_cu_63101319_60554cuda3std3__45__cpo6cbeginE)
_ZN39_INTERNAL_6f31da43_4_k_cu_63101319_60554cuda3std3__45__cpo6cbeginE:
	.zero		1
	.type		_ZN39_INTERNAL_6f31da43_4_k_cu_63101319_60554cuda3std3__48in_placeE,@object
	.size		_ZN39_INTERNAL_6f31da43_4_k_cu_63101319_60554cuda3std3__48in_placeE,(_ZN39_INTERNAL_6f31da43_4_k_cu_63101319_60554cuda3std6ranges3__45__cpo9iter_moveE - _ZN39_INTERNAL_6f31da43_4_k_cu_63101319_60554cuda3std3__48in_placeE)
_ZN39_INTERNAL_6f31da43_4_k_cu_63101319_60554cuda3std3__48in_placeE:
	.zero		1
	.type		_ZN39_INTERNAL_6f31da43_4_k_cu_63101319_60554cuda3std6ranges3__45__cpo9iter_moveE,@object
	.size		_ZN39_INTERNAL_6f31da43_4_k_cu_63101319_60554cuda3std6ranges3__45__cpo9iter_moveE,(_ZN39_INTERNAL_6f31da43_4_k_cu_63101319_60554cuda3std3__45__cpo5beginE - _ZN39_INTERNAL_6f31da43_4_k_cu_63101319_60554cuda3std6ranges3__45__cpo9iter_moveE)
_ZN39_INTERNAL_6f31da43_4_k_cu_63101319_60554cuda3std6ranges3__45__cpo9iter_moveE:
	.zero		1
	.type		_ZN39_INTERNAL_6f31da43_4_k_cu_63101319_60554cuda3std3__45__cpo5beginE,@object
	.size		_ZN39_INTERNAL_6f31da43_4_k_cu_63101319_60554cuda3std3__45__cpo5beginE,(_ZN39_INTERNAL_6f31da43_4_k_cu_63101319_60554cuda3std3__441_GLOBAL__N__6f31da43_4_k_cu_63101319_60556ignoreE - _ZN39_INTERNAL_6f31da43_4_k_cu_63101319_60554cuda3std3__45__cpo5beginE)
_ZN39_INTERNAL_6f31da43_4_k_cu_63101319_60554cuda3std3__45__cpo5beginE:
	.zero		1
	.type		_ZN39_INTERNAL_6f31da43_4_k_cu_63101319_60554cuda3std3__441_GLOBAL__N__6f31da43_4_k_cu_63101319_60556ignoreE,@object
	.size		_ZN39_INTERNAL_6f31da43_4_k_cu_63101319_60554cuda3std3__441_GLOBAL__N__6f31da43_4_k_cu_63101319_60556ignoreE,(_ZN39_INTERNAL_6f31da43_4_k_cu_63101319_60554cute7productE - _ZN39_INTERNAL_6f31da43_4_k_cu_63101319_60554cuda3std3__441_GLOBAL__N__6f31da43_4_k_cu_63101319_60556ignoreE)
_ZN39_INTERNAL_6f31da43_4_k_cu_63101319_60554cuda3std3__441_GLOBAL__N__6f31da43_4_k_cu_63101319_60556ignoreE:
	.zero		1
	.type		_ZN39_INTERNAL_6f31da43_4_k_cu_63101319_60554cute7productE,@object
	.size		_ZN39_INTERNAL_6f31da43_4_k_cu_63101319_60554cute7productE,(_ZN39_INTERNAL_6f31da43_4_k_cu_63101319_60554cuda3std3__45__cpo3endE - _ZN39_INTERNAL_6f31da43_4_k_cu_63101319_60554cute7productE)
_ZN39_INTERNAL_6f31da43_4_k_cu_63101319_60554cute7productE:
	.zero		1
	.type		_ZN39_INTERNAL_6f31da43_4_k_cu_63101319_60554cuda3std3__45__cpo3endE,@object
	.size		_ZN39_INTERNAL_6f31da43_4_k_cu_63101319_60554cuda3std3__45__cpo3endE,(_ZN39_INTERNAL_6f31da43_4_k_cu_63101319_60554cuda3std3__419piecewise_constructE - _ZN39_INTERNAL_6f31da43_4_k_cu_63101319_60554cuda3std3__45__cpo3endE)
_ZN39_INTERNAL_6f31da43_4_k_cu_63101319_60554cuda3std3__45__cpo3endE:
	.zero		1
	.type		_ZN39_INTERNAL_6f31da43_4_k_cu_63101319_60554cuda3std3__419piecewise_constructE,@object
	.size		_ZN39_INTERNAL_6f31da43_4_k_cu_63101319_60554cuda3std3__419piecewise_constructE,(_ZN39_INTERNAL_6f31da43_4_k_cu_63101319_60554cuda3std3__45__cpo4cendE - _ZN39_INTERNAL_6f31da43_4_k_cu_63101319_60554cuda3std3__419piecewise_constructE)
_ZN39_INTERNAL_6f31da43_4_k_cu_63101319_60554cuda3std3__419piecewise_constructE:
	.zero		1
	.type		_ZN39_INTERNAL_6f31da43_4_k_cu_63101319_60554cuda3std3__45__cpo4cendE,@object
	.size		_ZN39_INTERNAL_6f31da43_4_k_cu_63101319_60554cuda3std3__45__cpo4cendE,(_ZN39_INTERNAL_6f31da43_4_k_cu_63101319_60554cuda3std6ranges3__45__cpo4swapE - _ZN39_INTERNAL_6f31da43_4_k_cu_63101319_60554cuda3std3__45__cpo4cendE)
_ZN39_INTERNAL_6f31da43_4_k_cu_63101319_60554cuda3std3__45__cpo4cendE:
	.zero		1
	.type		_ZN39_INTERNAL_6f31da43_4_k_cu_63101319_60554cuda3std6ranges3__45__cpo4swapE,@object
	.size		_ZN39_INTERNAL_6f31da43_4_k_cu_63101319_60554cuda3std6ranges3__45__cpo4swapE,(.L_8 - _ZN39_INTERNAL_6f31da43_4_k_cu_63101319_60554cuda3std6ranges3__45__cpo4swapE)
_ZN39_INTERNAL_6f31da43_4_k_cu_63101319_60554cuda3std6ranges3__45__cpo4swapE:
	.zero		1
.L_8:


//--------------------- .nv.constant0._ZN7cutlass13device_kernelINS_4gemm6kernel13GemmUniversalIN4cute5tupleIJiiiiEEENS1_10collective13CollectiveMmaINS1_34MainloopSm90TmaGmmaWarpSpecializedILi3ENS5_IJNS4_1CILi1EEESB_SB_EEENS1_35KernelTmaWarpSpecializedCooperativeEEENS5_IJNSA_ILi256EEESF_NSA_ILi32EEEEEENS_10tfloat32_tENS5_IJlSB_lEEESI_SJ_NS4_8TiledMMAINS4_8MMA_AtomIJNS4_4SM904GMMA30MMA_64x256x8_F32TF32TF32_SS_TNILNSN_7ScaleInE1ELSP_1EEEEEENS4_6LayoutINS5_IJNSA_ILi2EEESB_SB_EEENS5_IJSB_NSA_ILi0EEESV_EEEEENS5_IJNS4_10UnderscoreESY_SY_EEEEENS4_13SM90_TMA_LOADENS4_14ComposedLayoutINS4_7SwizzleILi3ELi4ELi3EEENS4_18smem_ptr_flag_bitsILi32EEENSS_INS5_IJNSA_ILi8EEESG_EEENS5_IJSG_SB_EEEEEEEvNS4_8identityES11_S1B_vS1C_EENS_8epilogue10collective6detail29Sm90TmaWarpSpecializedAdapterINS1F_15DefaultEpilogueISI_SJ_SJ_NS1E_6thread17LinearCombinationISI_Li1EffLNS1J_9ScaleType4KindE0ELNS_15FloatRoundStyleE2ESI_EENS1_15EpilogueDefaultEEEEEvvEEEEvNT_6ParamsE --------------------------
	.section	.nv.constant0._ZN7cutlass13device_kernelINS_4gemm6kernel13GemmUniversalIN4cute5tupleIJiiiiEEENS1_10collective13CollectiveMmaINS1_34MainloopSm90TmaGmmaWarpSpecializedILi3ENS5_IJNS4_1CILi1EEESB_SB_EEENS1_35KernelTmaWarpSpecializedCooperativeEEENS5_IJNSA_ILi256EEESF_NSA_ILi32EEEEEENS_10tfloat32_tENS5_IJlSB_lEEESI_SJ_NS4_8TiledMMAINS4_8MMA_AtomIJNS4_4SM904GMMA30MMA_64x256x8_F32TF32TF32_SS_TNILNSN_7ScaleInE1ELSP_1EEEEEENS4_6LayoutINS5_IJNSA_ILi2EEESB_SB_EEENS5_IJSB_NSA_ILi0EEESV_EEEEENS5_IJNS4_10UnderscoreESY_SY_EEEEENS4_13SM90_TMA_LOADENS4_14ComposedLayoutINS4_7SwizzleILi3ELi4ELi3EEENS4_18smem_ptr_flag_bitsILi32EEENSS_INS5_IJNSA_ILi8EEESG_EEENS5_IJSG_SB_EEEEEEEvNS4_8identityES11_S1B_vS1C_EENS_8epilogue10collective6detail29Sm90TmaWarpSpecializedAdapterINS1F_15DefaultEpilogueISI_SJ_SJ_NS1E_6thread17LinearCombinationISI_Li1EffLNS1J_9ScaleType4KindE0ELNS_15FloatRoundStyleE2ESI_EENS1_15EpilogueDefaultEEEEEvvEEEEvNT_6ParamsE,"a",@progbits
	.sectionflags	@""
	.align	4
.nv.constant0._ZN7cutlass13device_kernelINS_4gemm6kernel13GemmUniversalIN4cute5tupleIJiiiiEEENS1_10collective13CollectiveMmaINS1_34MainloopSm90TmaGmmaWarpSpecializedILi3ENS5_IJNS4_1CILi1EEESB_SB_EEENS1_35KernelTmaWarpSpecializedCooperativeEEENS5_IJNSA_ILi256EEESF_NSA_ILi32EEEEEENS_10tfloat32_tENS5_IJlSB_lEEESI_SJ_NS4_8TiledMMAINS4_8MMA_AtomIJNS4_4SM904GMMA30MMA_64x256x8_F32TF32TF32_SS_TNILNSN_7ScaleInE1ELSP_1EEEEEENS4_6LayoutINS5_IJNSA_ILi2EEESB_SB_EEENS5_IJSB_NSA_ILi0EEESV_EEEEENS5_IJNS4_10UnderscoreESY_SY_EEEEENS4_13SM90_TMA_LOADENS4_14ComposedLayoutINS4_7SwizzleILi3ELi4ELi3EEENS4_18smem_ptr_flag_bitsILi32EEENSS_INS5_IJNSA_ILi8EEESG_EEENS5_IJSG_SB_EEEEEEEvNS4_8identityES11_S1B_vS1C_EENS_8epilogue10collective6detail29Sm90TmaWarpSpecializedAdapterINS1F_15DefaultEpilogueISI_SJ_SJ_NS1E_6thread17LinearCombinationISI_Li1EffLNS1J_9ScaleType4KindE0ELNS_15FloatRoundStyleE2ESI_EENS1_15EpilogueDefaultEEEEEvvEEEEvNT_6ParamsE:
	.zero		1664


//--------------------- SYMBOLS --------------------------

	.type		.nv.reservedSmem.offset0,@object
	.size		.nv.reservedSmem.offset0,0x4
	.type		__assertfail,@function
